	.target	sm_90a

	.elftype	@"ET_EXEC"


//--------------------- .note.nv.tkinfo           --------------------------
	.section	.note.nv.tkinfo,"",@"SHT_NOTE"
	.sectionflags	@"SHF_NOTE_NV_TKINFO"
	.tkinfo
        /*0018*/ 	.word	0x00000002
        /*0030*/ 	.string	""
        /*0030*/ 	.string	"ptxas"
        /*0030*/ 	.string	"Cuda compilation tools, release 13.0, V13.0.88"
        /*0030*/ 	.string	"Build cuda_13.0.r13.0/compiler.36424714_0"
        /*0030*/ 	.string	"-arch sm_90a -m 64 "



//--------------------- .note.nv.cuinfo           --------------------------
	.section	.note.nv.cuinfo,"",@"SHT_NOTE"
	.sectionflags	@"SHF_NOTE_NV_CUINFO"
        /*0018*/ 	.short	0x0002
        /*001a*/ 	.short	0x005a
        /*001c*/ 	.short	0x0082
	.zero		2


//--------------------- .nv.info                  --------------------------
	.section	.nv.info,"",@"SHT_CUDA_INFO"
	.align	4


	//----- nvinfo : EIATTR_REGCOUNT
	.align		4
        /*0000*/ 	.byte	0x04, 0x2f
        /*0002*/ 	.short	(.L_1 - .L_0)
	.align		4
.L_0:
        /*0004*/ 	.word	index@(_ZN18transformer_engine24fp8_block_scaling_recipe45fp8_block_scaling_compute_partial_amax_kernelIfEEvPKT_Pfmmmmmm)
        /*0008*/ 	.word	0x0000001c


	//----- nvinfo : EIATTR_FRAME_SIZE
	.align		4
.L_1:
        /*000c*/ 	.byte	0x04, 0x11
        /*000e*/ 	.short	(.L_3 - .L_2)
	.align		4
.L_2:
        /*0010*/ 	.word	index@(_ZN18transformer_engine24fp8_block_scaling_recipe45fp8_block_scaling_compute_partial_amax_kernelIfEEvPKT_Pfmmmmmm)
        /*0014*/ 	.word	0x00000000


	//----- nvinfo : EIATTR_REGCOUNT
	.align		4
.L_3:
        /*0018*/ 	.byte	0x04, 0x2f
        /*001a*/ 	.short	(.L_5 - .L_4)
	.align		4
.L_4:
        /*001c*/ 	.word	index@(_ZN18transformer_engine24fp8_block_scaling_recipe45fp8_block_scaling_compute_partial_amax_kernelI6__halfEEvPKT_Pfmmmmmm)
        /*0020*/ 	.word	0x0000001c


	//----- nvinfo : EIATTR_FRAME_SIZE
	.align		4
.L_5:
        /*0024*/ 	.byte	0x04, 0x11
        /*0026*/ 	.short	(.L_7 - .L_6)
	.align		4
.L_6:
        /*0028*/ 	.word	index@(_ZN18transformer_engine24fp8_block_scaling_recipe45fp8_block_scaling_compute_partial_amax_kernelI6__halfEEvPKT_Pfmmmmmm)
        /*002c*/ 	.word	0x00000000


	//----- nvinfo : EIATTR_REGCOUNT
	.align		4
.L_7:
        /*0030*/ 	.byte	0x04, 0x2f
        /*0032*/ 	.short	(.L_9 - .L_8)
	.align		4
.L_8:
        /*0034*/ 	.word	index@(_ZN18transformer_engine24fp8_block_scaling_recipe45fp8_block_scaling_compute_partial_amax_kernelI13__nv_bfloat16EEvPKT_Pfmmmmmm)
        /*0038*/ 	.word	0x0000001c


	//----- nvinfo : EIATTR_FRAME_SIZE
	.align		4
.L_9:
        /*003c*/ 	.byte	0x04, 0x11
        /*003e*/ 	.short	(.L_11 - .L_10)
	.align		4
.L_10:
        /*0040*/ 	.word	index@(_ZN18transformer_engine24fp8_block_scaling_recipe45fp8_block_scaling_compute_partial_amax_kernelI13__nv_bfloat16EEvPKT_Pfmmmmmm)
        /*0044*/ 	.word	0x00000000


	//----- nvinfo : EIATTR_REGCOUNT
	.align		4
.L_11:
        /*0048*/ 	.byte	0x04, 0x2f
        /*004a*/ 	.short	(.L_13 - .L_12)
	.align		4
.L_12:
        /*004c*/ 	.word	index@(_ZN18transformer_engine24fp8_block_scaling_recipe37fp8_block_scaling_partial_cast_kernelIf13__nv_fp8_e5m2Lb1EEEvPKT_PT0_PKfmmmmmm)
        /*0050*/ 	.word	0x00000020


	//----- nvinfo : EIATTR_FRAME_SIZE
	.align		4
.L_13:
        /*0054*/ 	.byte	0x04, 0x11
        /*0056*/ 	.short	(.L_15 - .L_14)
	.align		4
.L_14:
        /*0058*/ 	.word	index@(_ZN18transformer_engine24fp8_block_scaling_recipe37fp8_block_scaling_partial_cast_kernelIf13__nv_fp8_e5m2Lb1EEEvPKT_PT0_PKfmmmmmm)
        /*005c*/ 	.word	0x00000000


	//----- nvinfo : EIATTR_REGCOUNT
	.align		4
.L_15:
        /*0060*/ 	.byte	0x04, 0x2f
        /*0062*/ 	.short	(.L_17 - .L_16)
	.align		4
.L_16:
        /*0064*/ 	.word	index@(_ZN18transformer_engine24fp8_block_scaling_recipe37fp8_block_scaling_partial_cast_kernelIf13__nv_fp8_e5m2Lb0EEEvPKT_PT0_PKfmmmmmm)
        /*0068*/ 	.word	0x00000020


	//----- nvinfo : EIATTR_FRAME_SIZE
	.align		4
.L_17:
        /*006c*/ 	.byte	0x04, 0x11
        /*006e*/ 	.short	(.L_19 - .L_18)
	.align		4
.L_18:
        /*0070*/ 	.word	index@(_ZN18transformer_engine24fp8_block_scaling_recipe37fp8_block_scaling_partial_cast_kernelIf13__nv_fp8_e5m2Lb0EEEvPKT_PT0_PKfmmmmmm)
        /*0074*/ 	.word	0x00000000


	//----- nvinfo : EIATTR_REGCOUNT
	.align		4
.L_19:
        /*0078*/ 	.byte	0x04, 0x2f
        /*007a*/ 	.short	(.L_21 - .L_20)
	.align		4
.L_20:
        /*007c*/ 	.word	index@(_ZN18transformer_engine24fp8_block_scaling_recipe37fp8_block_scaling_partial_cast_kernelIf13__nv_fp8_e4m3Lb1EEEvPKT_PT0_PKfmmmmmm)
        /*0080*/ 	.word	0x00000020


	//----- nvinfo : EIATTR_FRAME_SIZE
	.align		4
.L_21:
        /*0084*/ 	.byte	0x04, 0x11
        /*0086*/ 	.short	(.L_23 - .L_22)
	.align		4
.L_22:
        /*0088*/ 	.word	index@(_ZN18transformer_engine24fp8_block_scaling_recipe37fp8_block_scaling_partial_cast_kernelIf13__nv_fp8_e4m3Lb1EEEvPKT_PT0_PKfmmmmmm)
        /*008c*/ 	.word	0x00000000


	//----- nvinfo : EIATTR_REGCOUNT
	.align		4
.L_23:
        /*0090*/ 	.byte	0x04, 0x2f
        /*0092*/ 	.short	(.L_25 - .L_24)
	.align		4
.L_24:
        /*0094*/ 	.word	index@(_ZN18transformer_engine24fp8_block_scaling_recipe37fp8_block_scaling_partial_cast_kernelIf13__nv_fp8_e4m3Lb0EEEvPKT_PT0_PKfmmmmmm)
        /*0098*/ 	.word	0x00000020


	//----- nvinfo : EIATTR_FRAME_SIZE
	.align		4
.L_25:
        /*009c*/ 	.byte	0x04, 0x11
        /*009e*/ 	.short	(.L_27 - .L_26)
	.align		4
.L_26:
        /*00a0*/ 	.word	index@(_ZN18transformer_engine24fp8_block_scaling_recipe37fp8_block_scaling_partial_cast_kernelIf13__nv_fp8_e4m3Lb0EEEvPKT_PT0_PKfmmmmmm)
        /*00a4*/ 	.word	0x00000000


	//----- nvinfo : EIATTR_REGCOUNT
	.align		4
.L_27:
        /*00a8*/ 	.byte	0x04, 0x2f
        /*00aa*/ 	.short	(.L_29 - .L_28)
	.align		4
.L_28:
        /*00ac*/ 	.word	index@(_ZN18transformer_engine24fp8_block_scaling_recipe37fp8_block_scaling_partial_cast_kernelI6__half13__nv_fp8_e5m2Lb1EEEvPKT_PT0_PKfmmmmmm)
        /*00b0*/ 	.word	0x00000020


	//----- nvinfo : EIATTR_FRAME_SIZE
	.align		4
.L_29:
        /*00b4*/ 	.byte	0x04, 0x11
        /*00b6*/ 	.short	(.L_31 - .L_30)
	.align		4
.L_30:
        /*00b8*/ 	.word	index@(_ZN18transformer_engine24fp8_block_scaling_recipe37fp8_block_scaling_partial_cast_kernelI6__half13__nv_fp8_e5m2Lb1EEEvPKT_PT0_PKfmmmmmm)
        /*00bc*/ 	.word	0x00000000


	//----- nvinfo : EIATTR_REGCOUNT
	.align		4
.L_31:
        /*00c0*/ 	.byte	0x04, 0x2f
        /*00c2*/ 	.short	(.L_33 - .L_32)
	.align		4
.L_32:
        /*00c4*/ 	.word	index@(_ZN18transformer_engine24fp8_block_scaling_recipe37fp8_block_scaling_partial_cast_kernelI6__half13__nv_fp8_e5m2Lb0EEEvPKT_PT0_PKfmmmmmm)
        /*00c8*/ 	.word	0x00000020


	//----- nvinfo : EIATTR_FRAME_SIZE
	.align		4
.L_33:
        /*00cc*/ 	.byte	0x04, 0x11
        /*00ce*/ 	.short	(.L_35 - .L_34)
	.align		4
.L_34:
        /*00d0*/ 	.word	index@(_ZN18transformer_engine24fp8_block_scaling_recipe37fp8_block_scaling_partial_cast_kernelI6__half13__nv_fp8_e5m2Lb0EEEvPKT_PT0_PKfmmmmmm)
        /*00d4*/ 	.word	0x00000000


	//----- nvinfo : EIATTR_REGCOUNT
	.align		4
.L_35:
        /*00d8*/ 	.byte	0x04, 0x2f
        /*00da*/ 	.short	(.L_37 - .L_36)
	.align		4
.L_36:
        /*00dc*/ 	.word	index@(_ZN18transformer_engine24fp8_block_scaling_recipe37fp8_block_scaling_partial_cast_kernelI6__half13__nv_fp8_e4m3Lb1EEEvPKT_PT0_PKfmmmmmm)
        /*00e0*/ 	.word	0x00000020


	//----- nvinfo : EIATTR_FRAME_SIZE
	.align		4
.L_37:
        /*00e4*/ 	.byte	0x04, 0x11
        /*00e6*/ 	.short	(.L_39 - .L_38)
	.align		4
.L_38:
        /*00e8*/ 	.word	index@(_ZN18transformer_engine24fp8_block_scaling_recipe37fp8_block_scaling_partial_cast_kernelI6__half13__nv_fp8_e4m3Lb1EEEvPKT_PT0_PKfmmmmmm)
        /*00ec*/ 	.word	0x00000000


	//----- nvinfo : EIATTR_REGCOUNT
	.align		4
.L_39:
        /*00f0*/ 	.byte	0x04, 0x2f
        /*00f2*/ 	.short	(.L_41 - .L_40)
	.align		4
.L_40:
        /*00f4*/ 	.word	index@(_ZN18transformer_engine24fp8_block_scaling_recipe37fp8_block_scaling_partial_cast_kernelI6__half13__nv_fp8_e4m3Lb0EEEvPKT_PT0_PKfmmmmmm)
        /*00f8*/ 	.word	0x00000020


	//----- nvinfo : EIATTR_FRAME_SIZE
	.align		4
.L_41:
        /*00fc*/ 	.byte	0x04, 0x11
        /*00fe*/ 	.short	(.L_43 - .L_42)
	.align		4
.L_42:
        /*0100*/ 	.word	index@(_ZN18transformer_engine24fp8_block_scaling_recipe37fp8_block_scaling_partial_cast_kernelI6__half13__nv_fp8_e4m3Lb0EEEvPKT_PT0_PKfmmmmmm)
        /*0104*/ 	.word	0x00000000


	//----- nvinfo : EIATTR_REGCOUNT
	.align		4
.L_43:
        /*0108*/ 	.byte	0x04, 0x2f
        /*010a*/ 	.short	(.L_45 - .L_44)
	.align		4
.L_44:
        /*010c*/ 	.word	index@(_ZN18transformer_engine24fp8_block_scaling_recipe37fp8_block_scaling_partial_cast_kernelI13__nv_bfloat1613__nv_fp8_e5m2Lb1EEEvPKT_PT0_PKfmmmmmm)
        /*0110*/ 	.word	0x00000020


	//----- nvinfo : EIATTR_FRAME_SIZE
	.align		4
.L_45:
        /*0114*/ 	.byte	0x04, 0x11
        /*0116*/ 	.short	(.L_47 - .L_46)
	.align		4
.L_46:
        /*0118*/ 	.word	index@(_ZN18transformer_engine24fp8_block_scaling_recipe37fp8_block_scaling_partial_cast_kernelI13__nv_bfloat1613__nv_fp8_e5m2Lb1EEEvPKT_PT0_PKfmmmmmm)
        /*011c*/ 	.word	0x00000000


	//----- nvinfo : EIATTR_REGCOUNT
	.align		4
.L_47:
        /*0120*/ 	.byte	0x04, 0x2f
        /*0122*/ 	.short	(.L_49 - .L_48)
	.align		4
.L_48:
        /*0124*/ 	.word	index@(_ZN18transformer_engine24fp8_block_scaling_recipe37fp8_block_scaling_partial_cast_kernelI13__nv_bfloat1613__nv_fp8_e5m2Lb0EEEvPKT_PT0_PKfmmmmmm)
        /*0128*/ 	.word	0x00000020


	//----- nvinfo : EIATTR_FRAME_SIZE
	.align		4
.L_49:
        /*012c*/ 	.byte	0x04, 0x11
        /*012e*/ 	.short	(.L_51 - .L_50)
	.align		4
.L_50:
        /*0130*/ 	.word	index@(_ZN18transformer_engine24fp8_block_scaling_recipe37fp8_block_scaling_partial_cast_kernelI13__nv_bfloat1613__nv_fp8_e5m2Lb0EEEvPKT_PT0_PKfmmmmmm)
        /*0134*/ 	.word	0x00000000


	//----- nvinfo : EIATTR_REGCOUNT
	.align		4
.L_51:
        /*0138*/ 	.byte	0x04, 0x2f
        /*013a*/ 	.short	(.L_53 - .L_52)
	.align		4
.L_52:
        /*013c*/ 	.word	index@(_ZN18transformer_engine24fp8_block_scaling_recipe37fp8_block_scaling_partial_cast_kernelI13__nv_bfloat1613__nv_fp8_e4m3Lb1EEEvPKT_PT0_PKfmmmmmm)
        /*0140*/ 	.word	0x00000020


	//----- nvinfo : EIATTR_FRAME_SIZE
	.align		4
.L_53:
        /*0144*/ 	.byte	0x04, 0x11
        /*0146*/ 	.short	(.L_55 - .L_54)
	.align		4
.L_54:
        /*0148*/ 	.word	index@(_ZN18transformer_engine24fp8_block_scaling_recipe37fp8_block_scaling_partial_cast_kernelI13__nv_bfloat1613__nv_fp8_e4m3Lb1EEEvPKT_PT0_PKfmmmmmm)
        /*014c*/ 	.word	0x00000000


	//----- nvinfo : EIATTR_REGCOUNT
	.align		4
.L_55:
        /*0150*/ 	.byte	0x04, 0x2f
        /*0152*/ 	.short	(.L_57 - .L_56)
	.align		4
.L_56:
        /*0154*/ 	.word	index@(_ZN18transformer_engine24fp8_block_scaling_recipe37fp8_block_scaling_partial_cast_kernelI13__nv_bfloat1613__nv_fp8_e4m3Lb0EEEvPKT_PT0_PKfmmmmmm)
        /*0158*/ 	.word	0x00000020


	//----- nvinfo : EIATTR_FRAME_SIZE
	.align		4
.L_57:
        /*015c*/ 	.byte	0x04, 0x11
        /*015e*/ 	.short	(.L_59 - .L_58)
	.align		4
.L_58:
        /*0160*/ 	.word	index@(_ZN18transformer_engine24fp8_block_scaling_recipe37fp8_block_scaling_partial_cast_kernelI13__nv_bfloat1613__nv_fp8_e4m3Lb0EEEvPKT_PT0_PKfmmmmmm)
        /*0164*/ 	.word	0x00000000


	//----- nvinfo : EIATTR_MIN_STACK_SIZE
	.align		4
.L_59:
        /*0168*/ 	.byte	0x04, 0x12
        /*016a*/ 	.short	(.L_61 - .L_60)
	.align		4
.L_60:
        /*016c*/ 	.word	index@(_ZN18transformer_engine24fp8_block_scaling_recipe37fp8_block_scaling_partial_cast_kernelI13__nv_bfloat1613__nv_fp8_e4m3Lb0EEEvPKT_PT0_PKfmmmmmm)
        /*0170*/ 	.word	0x00000000


	//----- nvinfo : EIATTR_MIN_STACK_SIZE
	.align		4
.L_61:
        /*0174*/ 	.byte	0x04, 0x12
        /*0176*/ 	.short	(.L_63 - .L_62)
	.align		4
.L_62:
        /*0178*/ 	.word	index@(_ZN18transformer_engine24fp8_block_scaling_recipe37fp8_block_scaling_partial_cast_kernelI13__nv_bfloat1613__nv_fp8_e4m3Lb1EEEvPKT_PT0_PKfmmmmmm)
        /*017c*/ 	.word	0x00000000


	//----- nvinfo : EIATTR_MIN_STACK_SIZE
	.align		4
.L_63:
        /*0180*/ 	.byte	0x04, 0x12
        /*0182*/ 	.short	(.L_65 - .L_64)
	.align		4
.L_64:
        /*0184*/ 	.word	index@(_ZN18transformer_engine24fp8_block_scaling_recipe37fp8_block_scaling_partial_cast_kernelI13__nv_bfloat1613__nv_fp8_e5m2Lb0EEEvPKT_PT0_PKfmmmmmm)
        /*0188*/ 	.word	0x00000000


	//----- nvinfo : EIATTR_MIN_STACK_SIZE
	.align		4
.L_65:
        /*018c*/ 	.byte	0x04, 0x12
        /*018e*/ 	.short	(.L_67 - .L_66)
	.align		4
.L_66:
        /*0190*/ 	.word	index@(_ZN18transformer_engine24fp8_block_scaling_recipe37fp8_block_scaling_partial_cast_kernelI13__nv_bfloat1613__nv_fp8_e5m2Lb1EEEvPKT_PT0_PKfmmmmmm)
        /*0194*/ 	.word	0x00000000


	//----- nvinfo : EIATTR_MIN_STACK_SIZE
	.align		4
.L_67:
        /*0198*/ 	.byte	0x04, 0x12
        /*019a*/ 	.short	(.L_69 - .L_68)
	.align		4
.L_68:
        /*019c*/ 	.word	index@(_ZN18transformer_engine24fp8_block_scaling_recipe37fp8_block_scaling_partial_cast_kernelI6__half13__nv_fp8_e4m3Lb0EEEvPKT_PT0_PKfmmmmmm)
        /*01a0*/ 	.word	0x00000000


	//----- nvinfo : EIATTR_MIN_STACK_SIZE
	.align		4
.L_69:
        /*01a4*/ 	.byte	0x04, 0x12
        /*01a6*/ 	.short	(.L_71 - .L_70)
	.align		4
.L_70:
        /*01a8*/ 	.word	index@(_ZN18transformer_engine24fp8_block_scaling_recipe37fp8_block_scaling_partial_cast_kernelI6__half13__nv_fp8_e4m3Lb1EEEvPKT_PT0_PKfmmmmmm)
        /*01ac*/ 	.word	0x00000000


	//----- nvinfo : EIATTR_MIN_STACK_SIZE
	.align		4
.L_71:
        /*01b0*/ 	.byte	0x04, 0x12
        /*01b2*/ 	.short	(.L_73 - .L_72)
	.align		4
.L_72:
        /*01b4*/ 	.word	index@(_ZN18transformer_engine24fp8_block_scaling_recipe37fp8_block_scaling_partial_cast_kernelI6__half13__nv_fp8_e5m2Lb0EEEvPKT_PT0_PKfmmmmmm)
        /*01b8*/ 	.word	0x00000000


	//----- nvinfo : EIATTR_MIN_STACK_SIZE
	.align		4
.L_73:
        /*01bc*/ 	.byte	0x04, 0x12
        /*01be*/ 	.short	(.L_75 - .L_74)
	.align		4
.L_74:
        /*01c0*/ 	.word	index@(_ZN18transformer_engine24fp8_block_scaling_recipe37fp8_block_scaling_partial_cast_kernelI6__half13__nv_fp8_e5m2Lb1EEEvPKT_PT0_PKfmmmmmm)
        /*01c4*/ 	.word	0x00000000


	//----- nvinfo : EIATTR_MIN_STACK_SIZE
	.align		4
.L_75:
        /*01c8*/ 	.byte	0x04, 0x12
        /*01ca*/ 	.short	(.L_77 - .L_76)
	.align		4
.L_76:
        /*01cc*/ 	.word	index@(_ZN18transformer_engine24fp8_block_scaling_recipe37fp8_block_scaling_partial_cast_kernelIf13__nv_fp8_e4m3Lb0EEEvPKT_PT0_PKfmmmmmm)
        /*01d0*/ 	.word	0x00000000


	//----- nvinfo : EIATTR_MIN_STACK_SIZE
	.align		4
.L_77:
        /*01d4*/ 	.byte	0x04, 0x12
        /*01d6*/ 	.short	(.L_79 - .L_78)
	.align		4
.L_78:
        /*01d8*/ 	.word	index@(_ZN18transformer_engine24fp8_block_scaling_recipe37fp8_block_scaling_partial_cast_kernelIf13__nv_fp8_e4m3Lb1EEEvPKT_PT0_PKfmmmmmm)
        /*01dc*/ 	.word	0x00000000


	//----- nvinfo : EIATTR_MIN_STACK_SIZE
	.align		4
.L_79:
        /*01e0*/ 	.byte	0x04, 0x12
        /*01e2*/ 	.short	(.L_81 - .L_80)
	.align		4
.L_80:
        /*01e4*/ 	.word	index@(_ZN18transformer_engine24fp8_block_scaling_recipe37fp8_block_scaling_partial_cast_kernelIf13__nv_fp8_e5m2Lb0EEEvPKT_PT0_PKfmmmmmm)
        /*01e8*/ 	.word	0x00000000


	//----- nvinfo : EIATTR_MIN_STACK_SIZE
	.align		4
.L_81:
        /*01ec*/ 	.byte	0x04, 0x12
        /*01ee*/ 	.short	(.L_83 - .L_82)
	.align		4
.L_82:
        /*01f0*/ 	.word	index@(_ZN18transformer_engine24fp8_block_scaling_recipe37fp8_block_scaling_partial_cast_kernelIf13__nv_fp8_e5m2Lb1EEEvPKT_PT0_PKfmmmmmm)
        /*01f4*/ 	.word	0x00000000


	//----- nvinfo : EIATTR_MIN_STACK_SIZE
	.align		4
.L_83:
        /*01f8*/ 	.byte	0x04, 0x12
        /*01fa*/ 	.short	(.L_85 - .L_84)
	.align		4
.L_84:
        /*01fc*/ 	.word	index@(_ZN18transformer_engine24fp8_block_scaling_recipe45fp8_block_scaling_compute_partial_amax_kernelI13__nv_bfloat16EEvPKT_Pfmmmmmm)
        /*0200*/ 	.word	0x00000000


	//----- nvinfo : EIATTR_MIN_STACK_SIZE
	.align		4
.L_85:
        /*0204*/ 	.byte	0x04, 0x12
        /*0206*/ 	.short	(.L_87 - .L_86)
	.align		4
.L_86:
        /*0208*/ 	.word	index@(_ZN18transformer_engine24fp8_block_scaling_recipe45fp8_block_scaling_compute_partial_amax_kernelI6__halfEEvPKT_Pfmmmmmm)
        /*020c*/ 	.word	0x00000000


	//----- nvinfo : EIATTR_MIN_STACK_SIZE
	.align		4
.L_87:
        /*0210*/ 	.byte	0x04, 0x12
        /*0212*/ 	.short	(.L_89 - .L_88)
	.align		4
.L_88:
        /*0214*/ 	.word	index@(_ZN18transformer_engine24fp8_block_scaling_recipe45fp8_block_scaling_compute_partial_amax_kernelIfEEvPKT_Pfmmmmmm)
        /*0218*/ 	.word	0x00000000
.L_89:


//--------------------- .nv.compat                --------------------------
	.section	.nv.compat,"",@"SHT_CUDA_COMPAT_INFO"
	.align	4
        /*0000*/ 	.byte	0x02, 0x09, 0x01, 0x00, 0x02, 0x02, 0x02, 0x00, 0x02, 0x05, 0x05, 0x00, 0x03, 0x07, 0x01, 0x01
        /*0010*/ 	.byte	0x02, 0x03, 0x00, 0x00, 0x02, 0x06, 0x01, 0x00, 0x04, 0x0b, 0x08, 0x00, 0x00, 0x00, 0x00, 0x00
        /*0020*/ 	.byte	0x00, 0x00, 0x00, 0x00


//--------------------- .nv.info._ZN18transformer_engine24fp8_block_scaling_recipe37fp8_block_scaling_partial_cast_kernelI13__nv_bfloat1613__nv_fp8_e4m3Lb0EEEvPKT_PT0_PKfmmmmmm --------------------------
	.section	.nv.info._ZN18transformer_engine24fp8_block_scaling_recipe37fp8_block_scaling_partial_cast_kernelI13__nv_bfloat1613__nv_fp8_e4m3Lb0EEEvPKT_PT0_PKfmmmmmm,"",@"SHT_CUDA_INFO"
	.sectionflags	@""
	.align	4


	//----- nvinfo : EIATTR_CUDA_API_VERSION
	.align		4
        /*0000*/ 	.byte	0x04, 0x37
        /*0002*/ 	.short	(.L_91 - .L_90)
.L_90:
        /*0004*/ 	.word	0x00000082


	//----- nvinfo : EIATTR_KPARAM_INFO
	.align		4
.L_91:
        /*0008*/ 	.byte	0x04, 0x17
        /*000a*/ 	.short	(.L_93 - .L_92)
.L_92:
        /*000c*/ 	.word	0x00000000
        /*0010*/ 	.short	0x0008
        /*0012*/ 	.short	0x0040
        /*0014*/ 	.byte	0x00, 0xf0, 0x21, 0x00


	//----- nvinfo : EIATTR_KPARAM_INFO
	.align		4
.L_93:
        /*0018*/ 	.byte	0x04, 0x17
        /*001a*/ 	.short	(.L_95 - .L_94)
.L_94:
        /*001c*/ 	.word	0x00000000
        /*0020*/ 	.short	0x0007
        /*0022*/ 	.short	0x0038
        /*0024*/ 	.byte	0x00, 0xf0, 0x21, 0x00


	//----- nvinfo : EIATTR_KPARAM_INFO
	.align		4
.L_95:
        /*0028*/ 	.byte	0x04, 0x17
        /*002a*/ 	.short	(.L_97 - .L_96)
.L_96:
        /*002c*/ 	.word	0x00000000
        /*0030*/ 	.short	0x0006
        /*0032*/ 	.short	0x0030
        /*0034*/ 	.byte	0x00, 0xf0, 0x21, 0x00


	//----- nvinfo : EIATTR_KPARAM_INFO
	.align		4
.L_97:
        /*0038*/ 	.byte	0x04, 0x17
        /*003a*/ 	.short	(.L_99 - .L_98)
.L_98:
        /*003c*/ 	.word	0x00000000
        /*0040*/ 	.short	0x0005
        /*0042*/ 	.short	0x0028
        /*0044*/ 	.byte	0x00, 0xf0, 0x21, 0x00


	//----- nvinfo : EIATTR_KPARAM_INFO
	.align		4
.L_99:
        /*0048*/ 	.byte	0x04, 0x17
        /*004a*/ 	.short	(.L_101 - .L_100)
.L_100:
        /*004c*/ 	.word	0x00000000
        /*0050*/ 	.short	0x0004
        /*0052*/ 	.short	0x0020
        /*0054*/ 	.byte	0x00, 0xf0, 0x21, 0x00


	//----- nvinfo : EIATTR_KPARAM_INFO
	.align		4
.L_101:
        /*0058*/ 	.byte	0x04, 0x17
        /*005a*/ 	.short	(.L_103 - .L_102)
.L_102:
        /*005c*/ 	.word	0x00000000
        /*0060*/ 	.short	0x0003
        /*0062*/ 	.short	0x0018
        /*0064*/ 	.byte	0x00, 0xf0, 0x21, 0x00


	//----- nvinfo : EIATTR_KPARAM_INFO
	.align		4
.L_103:
        /*0068*/ 	.byte	0x04, 0x17
        /*006a*/ 	.short	(.L_105 - .L_104)
.L_104:
        /*006c*/ 	.word	0x00000000
        /*0070*/ 	.short	0x0002
        /*0072*/ 	.short	0x0010
        /*0074*/ 	.byte	0x00, 0xf0, 0x21, 0x00


	//----- nvinfo : EIATTR_KPARAM_INFO
	.align		4
.L_105:
        /*0078*/ 	.byte	0x04, 0x17
        /*007a*/ 	.short	(.L_107 - .L_106)
.L_106:
        /*007c*/ 	.word	0x00000000
        /*0080*/ 	.short	0x0001
        /*0082*/ 	.short	0x0008
        /*0084*/ 	.byte	0x00, 0xf0, 0x21, 0x00


	//----- nvinfo : EIATTR_KPARAM_INFO
	.align		4
.L_107:
        /*0088*/ 	.byte	0x04, 0x17
        /*008a*/ 	.short	(.L_109 - .L_108)
.L_108:
        /*008c*/ 	.word	0x00000000
        /*0090*/ 	.short	0x0000
        /*0092*/ 	.short	0x0000
        /*0094*/ 	.byte	0x00, 0xf0, 0x21, 0x00


	//----- nvinfo : EIATTR_SPARSE_MMA_MASK
	.align		4
.L_109:
        /*0098*/ 	.byte	0x03, 0x50
        /*009a*/ 	.short	0x0000


	//----- nvinfo : EIATTR_MAXREG_COUNT
	.align		4
        /*009c*/ 	.byte	0x03, 0x1b
        /*009e*/ 	.short	0x00ff


	//----- nvinfo : EIATTR_MERCURY_ISA_VERSION
	.align		4
        /*00a0*/ 	.byte	0x03, 0x5f
        /*00a2*/ 	.short	0x0101


	//----- nvinfo : EIATTR_COOP_GROUP_MASK_REGIDS
	.align		4
        /*00a4*/ 	.byte	0x04, 0x29
        /*00a6*/ 	.short	(.L_111 - .L_110)


	//   ....[0]....
.L_110:
        /*00a8*/ 	.word	0xffffffff


	//   ....[1]....
        /*00ac*/ 	.word	0xffffffff


	//   ....[2]....
        /*00b0*/ 	.word	0xffffffff


	//   ....[3]....
        /*00b4*/ 	.word	0xffffffff


	//   ....[4]....
        /*00b8*/ 	.word	0xffffffff


	//   ....[5]....
        /*00bc*/ 	.word	0xffffffff


	//----- nvinfo : EIATTR_COOP_GROUP_INSTR_OFFSETS
	.align		4
.L_111:
        /*00c0*/ 	.byte	0x04, 0x28
        /*00c2*/ 	.short	(.L_113 - .L_112)


	//   ....[0]....
.L_112:
        /*00c4*/ 	.word	0x00000cb0


	//   ....[1]....
        /*00c8*/ 	.word	0x00000ce0


	//   ....[2]....
        /*00cc*/ 	.word	0x00000d10


	//   ....[3]....
        /*00d0*/ 	.word	0x00000d40


	//   ....[4]....
        /*00d4*/ 	.word	0x00000d70


	//   ....[5]....
        /*00d8*/ 	.word	0x00000da0


	//----- nvinfo : EIATTR_EXIT_INSTR_OFFSETS
	.align		4
.L_113:
        /*00dc*/ 	.byte	0x04, 0x1c
        /*00de*/ 	.short	(.L_115 - .L_114)


	//   ....[0]....
.L_114:
        /*00e0*/ 	.word	0x00000dc0


	//   ....[1]....
        /*00e4*/ 	.word	0x00001540


	//----- nvinfo : EIATTR_MAX_THREADS
	.align		4
.L_115:
        /*00e8*/ 	.byte	0x04, 0x05
        /*00ea*/ 	.short	(.L_117 - .L_116)
.L_116:
        /*00ec*/ 	.word	0x00000100
        /*00f0*/ 	.word	0x00000001
        /*00f4*/ 	.word	0x00000001


	//----- nvinfo : EIATTR_CRS_STACK_SIZE
	.align		4
.L_117:
        /*00f8*/ 	.byte	0x04, 0x1e
        /*00fa*/ 	.short	(.L_119 - .L_118)
.L_118:
        /*00fc*/ 	.word	0x00000000


	//----- nvinfo : EIATTR_CBANK_PARAM_SIZE
	.align		4
.L_119:
        /*0100*/ 	.byte	0x03, 0x19
        /*0102*/ 	.short	0x0048


	//----- nvinfo : EIATTR_PARAM_CBANK
	.align		4
        /*0104*/ 	.byte	0x04, 0x0a
        /*0106*/ 	.short	(.L_121 - .L_120)
	.align		4
.L_120:
        /*0108*/ 	.word	index@(.nv.constant0._ZN18transformer_engine24fp8_block_scaling_recipe37fp8_block_scaling_partial_cast_kernelI13__nv_bfloat1613__nv_fp8_e4m3Lb0EEEvPKT_PT0_PKfmmmmmm)
        /*010c*/ 	.short	0x0210
        /*010e*/ 	.short	0x0048


	//----- nvinfo : EIATTR_SW_WAR
	.align		4
.L_121:
        /*0110*/ 	.byte	0x04, 0x36
        /*0112*/ 	.short	(.L_123 - .L_122)
.L_122:
        /*0114*/ 	.word	0x00000008
.L_123:


//--------------------- .nv.info._ZN18transformer_engine24fp8_block_scaling_recipe37fp8_block_scaling_partial_cast_kernelI13__nv_bfloat1613__nv_fp8_e4m3Lb1EEEvPKT_PT0_PKfmmmmmm --------------------------
	.section	.nv.info._ZN18transformer_engine24fp8_block_scaling_recipe37fp8_block_scaling_partial_cast_kernelI13__nv_bfloat1613__nv_fp8_e4m3Lb1EEEvPKT_PT0_PKfmmmmmm,"",@"SHT_CUDA_INFO"
	.sectionflags	@""
	.align	4


	//----- nvinfo : EIATTR_CUDA_API_VERSION
	.align		4
        /*0000*/ 	.byte	0x04, 0x37
        /*0002*/ 	.short	(.L_125 - .L_124)
.L_124:
        /*0004*/ 	.word	0x00000082


	//----- nvinfo : EIATTR_KPARAM_INFO
	.align		4
.L_125:
        /*0008*/ 	.byte	0x04, 0x17
        /*000a*/ 	.short	(.L_127 - .L_126)
.L_126:
        /*000c*/ 	.word	0x00000000
        /*0010*/ 	.short	0x0008
        /*0012*/ 	.short	0x0040
        /*0014*/ 	.byte	0x00, 0xf0, 0x21, 0x00


	//----- nvinfo : EIATTR_KPARAM_INFO
	.align		4
.L_127:
        /*0018*/ 	.byte	0x04, 0x17
        /*001a*/ 	.short	(.L_129 - .L_128)
.L_128:
        /*001c*/ 	.word	0x00000000
        /*0020*/ 	.short	0x0007
        /*0022*/ 	.short	0x0038
        /*0024*/ 	.byte	0x00, 0xf0, 0x21, 0x00


	//----- nvinfo : EIATTR_KPARAM_INFO
	.align		4
.L_129:
        /*0028*/ 	.byte	0x04, 0x17
        /*002a*/ 	.short	(.L_131 - .L_130)
.L_130:
        /*002c*/ 	.word	0x00000000
        /*0030*/ 	.short	0x0006
        /*0032*/ 	.short	0x0030
        /*0034*/ 	.byte	0x00, 0xf0, 0x21, 0x00


	//----- nvinfo : EIATTR_KPARAM_INFO
	.align		4
.L_131:
        /*0038*/ 	.byte	0x04, 0x17
        /*003a*/ 	.short	(.L_133 - .L_132)
.L_132:
        /*003c*/ 	.word	0x00000000
        /*0040*/ 	.short	0x0005
        /*0042*/ 	.short	0x0028
        /*0044*/ 	.byte	0x00, 0xf0, 0x21, 0x00


	//----- nvinfo : EIATTR_KPARAM_INFO
	.align		4
.L_133:
        /*0048*/ 	.byte	0x04, 0x17
        /*004a*/ 	.short	(.L_135 - .L_134)
.L_134:
        /*004c*/ 	.word	0x00000000
        /*0050*/ 	.short	0x0004
        /*0052*/ 	.short	0x0020
        /*0054*/ 	.byte	0x00, 0xf0, 0x21, 0x00


	//----- nvinfo : EIATTR_KPARAM_INFO
	.align		4
.L_135:
        /*0058*/ 	.byte	0x04, 0x17
        /*005a*/ 	.short	(.L_137 - .L_136)
.L_136:
        /*005c*/ 	.word	0x00000000
        /*0060*/ 	.short	0x0003
        /*0062*/ 	.short	0x0018
        /*0064*/ 	.byte	0x00, 0xf0, 0x21, 0x00


	//----- nvinfo : EIATTR_KPARAM_INFO
	.align		4
.L_137:
        /*0068*/ 	.byte	0x04, 0x17
        /*006a*/ 	.short	(.L_139 - .L_138)
.L_138:
        /*006c*/ 	.word	0x00000000
        /*0070*/ 	.short	0x0002
        /*0072*/ 	.short	0x0010
        /*0074*/ 	.byte	0x00, 0xf0, 0x21, 0x00


	//----- nvinfo : EIATTR_KPARAM_INFO
	.align		4
.L_139:
        /*0078*/ 	.byte	0x04, 0x17
        /*007a*/ 	.short	(.L_141 - .L_140)
.L_140:
        /*007c*/ 	.word	0x00000000
        /*0080*/ 	.short	0x0001
        /*0082*/ 	.short	0x0008
        /*0084*/ 	.byte	0x00, 0xf0, 0x21, 0x00


	//----- nvinfo : EIATTR_KPARAM_INFO
	.align		4
.L_141:
        /*0088*/ 	.byte	0x04, 0x17
        /*008a*/ 	.short	(.L_143 - .L_142)
.L_142:
        /*008c*/ 	.word	0x00000000
        /*0090*/ 	.short	0x0000
        /*0092*/ 	.short	0x0000
        /*0094*/ 	.byte	0x00, 0xf0, 0x21, 0x00


	//----- nvinfo : EIATTR_SPARSE_MMA_MASK
	.align		4
.L_143:
        /*0098*/ 	.byte	0x03, 0x50
        /*009a*/ 	.short	0x0000


	//----- nvinfo : EIATTR_MAXREG_COUNT
	.align		4
        /*009c*/ 	.byte	0x03, 0x1b
        /*009e*/ 	.short	0x00ff


	//----- nvinfo : EIATTR_MERCURY_ISA_VERSION
	.align		4
        /*00a0*/ 	.byte	0x03, 0x5f
        /*00a2*/ 	.short	0x0101


	//----- nvinfo : EIATTR_COOP_GROUP_MASK_REGIDS
	.align		4
        /*00a4*/ 	.byte	0x04, 0x29
        /*00a6*/ 	.short	(.L_145 - .L_144)


	//   ....[0]....
.L_144:
        /*00a8*/ 	.word	0xffffffff


	//   ....[1]....
        /*00ac*/ 	.word	0xffffffff


	//   ....[2]....
        /*00b0*/ 	.word	0xffffffff


	//   ....[3]....
        /*00b4*/ 	.word	0xffffffff


	//   ....[4]....
        /*00b8*/ 	.word	0xffffffff


	//   ....[5]....
        /*00bc*/ 	.word	0xffffffff


	//----- nvinfo : EIATTR_COOP_GROUP_INSTR_OFFSETS
	.align		4
.L_145:
        /*00c0*/ 	.byte	0x04, 0x28
        /*00c2*/ 	.short	(.L_147 - .L_146)


	//   ....[0]....
.L_146:
        /*00c4*/ 	.word	0x00000cd0


	//   ....[1]....
        /*00c8*/ 	.word	0x00000d00


	//   ....[2]....
        /*00cc*/ 	.word	0x00000d30


	//   ....[3]....
        /*00d0*/ 	.word	0x00000d60


	//   ....[4]....
        /*00d4*/ 	.word	0x00000d90


	//   ....[5]....
        /*00d8*/ 	.word	0x00000dc0


	//----- nvinfo : EIATTR_EXIT_INSTR_OFFSETS
	.align		4
.L_147:
        /*00dc*/ 	.byte	0x04, 0x1c
        /*00de*/ 	.short	(.L_149 - .L_148)


	//   ....[0]....
.L_148:
        /*00e0*/ 	.word	0x00000de0


	//   ....[1]....
        /*00e4*/ 	.word	0x00002460


	//   ....[2]....
        /*00e8*/ 	.word	0x00002550


	//----- nvinfo : EIATTR_MAX_THREADS
	.align		4
.L_149:
        /*00ec*/ 	.byte	0x04, 0x05
        /*00ee*/ 	.short	(.L_151 - .L_150)
.L_150:
        /*00f0*/ 	.word	0x00000100
        /*00f4*/ 	.word	0x00000001
        /*00f8*/ 	.word	0x00000001


	//----- nvinfo : EIATTR_CRS_STACK_SIZE
	.align		4
.L_151:
        /*00fc*/ 	.byte	0x04, 0x1e
        /*00fe*/ 	.short	(.L_153 - .L_152)
.L_152:
        /*0100*/ 	.word	0x00000000


	//----- nvinfo : EIATTR_CBANK_PARAM_SIZE
	.align		4
.L_153:
        /*0104*/ 	.byte	0x03, 0x19
        /*0106*/ 	.short	0x0048


	//----- nvinfo : EIATTR_PARAM_CBANK
	.align		4
        /*0108*/ 	.byte	0x04, 0x0a
        /*010a*/ 	.short	(.L_155 - .L_154)
	.align		4
.L_154:
        /*010c*/ 	.word	index@(.nv.constant0._ZN18transformer_engine24fp8_block_scaling_recipe37fp8_block_scaling_partial_cast_kernelI13__nv_bfloat1613__nv_fp8_e4m3Lb1EEEvPKT_PT0_PKfmmmmmm)
        /*0110*/ 	.short	0x0210
        /*0112*/ 	.short	0x0048


	//----- nvinfo : EIATTR_SW_WAR
	.align		4
.L_155:
        /*0114*/ 	.byte	0x04, 0x36
        /*0116*/ 	.short	(.L_157 - .L_156)
.L_156:
        /*0118*/ 	.word	0x00000008
.L_157:


//--------------------- .nv.info._ZN18transformer_engine24fp8_block_scaling_recipe37fp8_block_scaling_partial_cast_kernelI13__nv_bfloat1613__nv_fp8_e5m2Lb0EEEvPKT_PT0_PKfmmmmmm --------------------------
	.section	.nv.info._ZN18transformer_engine24fp8_block_scaling_recipe37fp8_block_scaling_partial_cast_kernelI13__nv_bfloat1613__nv_fp8_e5m2Lb0EEEvPKT_PT0_PKfmmmmmm,"",@"SHT_CUDA_INFO"
	.sectionflags	@""
	.align	4


	//----- nvinfo : EIATTR_CUDA_API_VERSION
	.align		4
        /*0000*/ 	.byte	0x04, 0x37
        /*0002*/ 	.short	(.L_159 - .L_158)
.L_158:
        /*0004*/ 	.word	0x00000082


	//----- nvinfo : EIATTR_KPARAM_INFO
	.align		4
.L_159:
        /*0008*/ 	.byte	0x04, 0x17
        /*000a*/ 	.short	(.L_161 - .L_160)
.L_160:
        /*000c*/ 	.word	0x00000000
        /*0010*/ 	.short	0x0008
        /*0012*/ 	.short	0x0040
        /*0014*/ 	.byte	0x00, 0xf0, 0x21, 0x00


	//----- nvinfo : EIATTR_KPARAM_INFO
	.align		4
.L_161:
        /*0018*/ 	.byte	0x04, 0x17
        /*001a*/ 	.short	(.L_163 - .L_162)
.L_162:
        /*001c*/ 	.word	0x00000000
        /*0020*/ 	.short	0x0007
        /*0022*/ 	.short	0x0038
        /*0024*/ 	.byte	0x00, 0xf0, 0x21, 0x00


	//----- nvinfo : EIATTR_KPARAM_INFO
	.align		4
.L_163:
        /*0028*/ 	.byte	0x04, 0x17
        /*002a*/ 	.short	(.L_165 - .L_164)
.L_164:
        /*002c*/ 	.word	0x00000000
        /*0030*/ 	.short	0x0006
        /*0032*/ 	.short	0x0030
        /*0034*/ 	.byte	0x00, 0xf0, 0x21, 0x00


	//----- nvinfo : EIATTR_KPARAM_INFO
	.align		4
.L_165:
        /*0038*/ 	.byte	0x04, 0x17
        /*003a*/ 	.short	(.L_167 - .L_166)
.L_166:
        /*003c*/ 	.word	0x00000000
        /*0040*/ 	.short	0x0005
        /*0042*/ 	.short	0x0028
        /*0044*/ 	.byte	0x00, 0xf0, 0x21, 0x00


	//----- nvinfo : EIATTR_KPARAM_INFO
	.align		4
.L_167:
        /*0048*/ 	.byte	0x04, 0x17
        /*004a*/ 	.short	(.L_169 - .L_168)
.L_168:
        /*004c*/ 	.word	0x00000000
        /*0050*/ 	.short	0x0004
        /*0052*/ 	.short	0x0020
        /*0054*/ 	.byte	0x00, 0xf0, 0x21, 0x00


	//----- nvinfo : EIATTR_KPARAM_INFO
	.align		4
.L_169:
        /*0058*/ 	.byte	0x04, 0x17
        /*005a*/ 	.short	(.L_171 - .L_170)
.L_170:
        /*005c*/ 	.word	0x00000000
        /*0060*/ 	.short	0x0003
        /*0062*/ 	.short	0x0018
        /*0064*/ 	.byte	0x00, 0xf0, 0x21, 0x00


	//----- nvinfo : EIATTR_KPARAM_INFO
	.align		4
.L_171:
        /*0068*/ 	.byte	0x04, 0x17
        /*006a*/ 	.short	(.L_173 - .L_172)
.L_172:
        /*006c*/ 	.word	0x00000000
        /*0070*/ 	.short	0x0002
        /*0072*/ 	.short	0x0010
        /*0074*/ 	.byte	0x00, 0xf0, 0x21, 0x00


	//----- nvinfo : EIATTR_KPARAM_INFO
	.align		4
.L_173:
        /*0078*/ 	.byte	0x04, 0x17
        /*007a*/ 	.short	(.L_175 - .L_174)
.L_174:
        /*007c*/ 	.word	0x00000000
        /*0080*/ 	.short	0x0001
        /*0082*/ 	.short	0x0008
        /*0084*/ 	.byte	0x00, 0xf0, 0x21, 0x00


	//----- nvinfo : EIATTR_KPARAM_INFO
	.align		4
.L_175:
        /*0088*/ 	.byte	0x04, 0x17
        /*008a*/ 	.short	(.L_177 - .L_176)
.L_176:
        /*008c*/ 	.word	0x00000000
        /*0090*/ 	.short	0x0000
        /*0092*/ 	.short	0x0000
        /*0094*/ 	.byte	0x00, 0xf0, 0x21, 0x00


	//----- nvinfo : EIATTR_SPARSE_MMA_MASK
	.align		4
.L_177:
        /*0098*/ 	.byte	0x03, 0x50
        /*009a*/ 	.short	0x0000


	//----- nvinfo : EIATTR_MAXREG_COUNT
	.align		4
        /*009c*/ 	.byte	0x03, 0x1b
        /*009e*/ 	.short	0x00ff


	//----- nvinfo : EIATTR_MERCURY_ISA_VERSION
	.align		4
        /*00a0*/ 	.byte	0x03, 0x5f
        /*00a2*/ 	.short	0x0101


	//----- nvinfo : EIATTR_COOP_GROUP_MASK_REGIDS
	.align		4
        /*00a4*/ 	.byte	0x04, 0x29
        /*00a6*/ 	.short	(.L_179 - .L_178)


	//   ....[0]....
.L_178:
        /*00a8*/ 	.word	0xffffffff


	//   ....[1]....
        /*00ac*/ 	.word	0xffffffff


	//   ....[2]....
        /*00b0*/ 	.word	0xffffffff


	//   ....[3]....
        /*00b4*/ 	.word	0xffffffff


	//   ....[4]....
        /*00b8*/ 	.word	0xffffffff


	//   ....[5]....
        /*00bc*/ 	.word	0xffffffff


	//----- nvinfo : EIATTR_COOP_GROUP_INSTR_OFFSETS
	.align		4
.L_179:
        /*00c0*/ 	.byte	0x04, 0x28
        /*00c2*/ 	.short	(.L_181 - .L_180)


	//   ....[0]....
.L_180:
        /*00c4*/ 	.word	0x00000cb0


	//   ....[1]....
        /*00c8*/ 	.word	0x00000ce0


	//   ....[2]....
        /*00cc*/ 	.word	0x00000d10


	//   ....[3]....
        /*00d0*/ 	.word	0x00000d40


	//   ....[4]....
        /*00d4*/ 	.word	0x00000d70


	//   ....[5]....
        /*00d8*/ 	.word	0x00000da0


	//----- nvinfo : EIATTR_EXIT_INSTR_OFFSETS
	.align		4
.L_181:
        /*00dc*/ 	.byte	0x04, 0x1c
        /*00de*/ 	.short	(.L_183 - .L_182)


	//   ....[0]....
.L_182:
        /*00e0*/ 	.word	0x00000dc0


	//   ....[1]....
        /*00e4*/ 	.word	0x00001540


	//----- nvinfo : EIATTR_MAX_THREADS
	.align		4
.L_183:
        /*00e8*/ 	.byte	0x04, 0x05
        /*00ea*/ 	.short	(.L_185 - .L_184)
.L_184:
        /*00ec*/ 	.word	0x00000100
        /*00f0*/ 	.word	0x00000001
        /*00f4*/ 	.word	0x00000001


	//----- nvinfo : EIATTR_CRS_STACK_SIZE
	.align		4
.L_185:
        /*00f8*/ 	.byte	0x04, 0x1e
        /*00fa*/ 	.short	(.L_187 - .L_186)
.L_186:
        /*00fc*/ 	.word	0x00000000


	//----- nvinfo : EIATTR_CBANK_PARAM_SIZE
	.align		4
.L_187:
        /*0100*/ 	.byte	0x03, 0x19
        /*0102*/ 	.short	0x0048


	//----- nvinfo : EIATTR_PARAM_CBANK
	.align		4
        /*0104*/ 	.byte	0x04, 0x0a
        /*0106*/ 	.short	(.L_189 - .L_188)
	.align		4
.L_188:
        /*0108*/ 	.word	index@(.nv.constant0._ZN18transformer_engine24fp8_block_scaling_recipe37fp8_block_scaling_partial_cast_kernelI13__nv_bfloat1613__nv_fp8_e5m2Lb0EEEvPKT_PT0_PKfmmmmmm)
        /*010c*/ 	.short	0x0210
        /*010e*/ 	.short	0x0048


	//----- nvinfo : EIATTR_SW_WAR
	.align		4
.L_189:
        /*0110*/ 	.byte	0x04, 0x36
        /*0112*/ 	.short	(.L_191 - .L_190)
.L_190:
        /*0114*/ 	.word	0x00000008
.L_191:


//--------------------- .nv.info._ZN18transformer_engine24fp8_block_scaling_recipe37fp8_block_scaling_partial_cast_kernelI13__nv_bfloat1613__nv_fp8_e5m2Lb1EEEvPKT_PT0_PKfmmmmmm --------------------------
	.section	.nv.info._ZN18transformer_engine24fp8_block_scaling_recipe37fp8_block_scaling_partial_cast_kernelI13__nv_bfloat1613__nv_fp8_e5m2Lb1EEEvPKT_PT0_PKfmmmmmm,"",@"SHT_CUDA_INFO"
	.sectionflags	@""
	.align	4


	//----- nvinfo : EIATTR_CUDA_API_VERSION
	.align		4
        /*0000*/ 	.byte	0x04, 0x37
        /*0002*/ 	.short	(.L_193 - .L_192)
.L_192:
        /*0004*/ 	.word	0x00000082


	//----- nvinfo : EIATTR_KPARAM_INFO
	.align		4
.L_193:
        /*0008*/ 	.byte	0x04, 0x17
        /*000a*/ 	.short	(.L_195 - .L_194)
.L_194:
        /*000c*/ 	.word	0x00000000
        /*0010*/ 	.short	0x0008
        /*0012*/ 	.short	0x0040
        /*0014*/ 	.byte	0x00, 0xf0, 0x21, 0x00


	//----- nvinfo : EIATTR_KPARAM_INFO
	.align		4
.L_195:
        /*0018*/ 	.byte	0x04, 0x17
        /*001a*/ 	.short	(.L_197 - .L_196)
.L_196:
        /*001c*/ 	.word	0x00000000
        /*0020*/ 	.short	0x0007
        /*0022*/ 	.short	0x0038
        /*0024*/ 	.byte	0x00, 0xf0, 0x21, 0x00


	//----- nvinfo : EIATTR_KPARAM_INFO
	.align		4
.L_197:
        /*0028*/ 	.byte	0x04, 0x17
        /*002a*/ 	.short	(.L_199 - .L_198)
.L_198:
        /*002c*/ 	.word	0x00000000
        /*0030*/ 	.short	0x0006
        /*0032*/ 	.short	0x0030
        /*0034*/ 	.byte	0x00, 0xf0, 0x21, 0x00


	//----- nvinfo : EIATTR_KPARAM_INFO
	.align		4
.L_199:
        /*0038*/ 	.byte	0x04, 0x17
        /*003a*/ 	.short	(.L_201 - .L_200)
.L_200:
        /*003c*/ 	.word	0x00000000
        /*0040*/ 	.short	0x0005
        /*0042*/ 	.short	0x0028
        /*0044*/ 	.byte	0x00, 0xf0, 0x21, 0x00


	//----- nvinfo : EIATTR_KPARAM_INFO
	.align		4
.L_201:
        /*0048*/ 	.byte	0x04, 0x17
        /*004a*/ 	.short	(.L_203 - .L_202)
.L_202:
        /*004c*/ 	.word	0x00000000
        /*0050*/ 	.short	0x0004
        /*0052*/ 	.short	0x0020
        /*0054*/ 	.byte	0x00, 0xf0, 0x21, 0x00


	//----- nvinfo : EIATTR_KPARAM_INFO
	.align		4
.L_203:
        /*0058*/ 	.byte	0x04, 0x17
        /*005a*/ 	.short	(.L_205 - .L_204)
.L_204:
        /*005c*/ 	.word	0x00000000
        /*0060*/ 	.short	0x0003
        /*0062*/ 	.short	0x0018
        /*0064*/ 	.byte	0x00, 0xf0, 0x21, 0x00


	//----- nvinfo : EIATTR_KPARAM_INFO
	.align		4
.L_205:
        /*0068*/ 	.byte	0x04, 0x17
        /*006a*/ 	.short	(.L_207 - .L_206)
.L_206:
        /*006c*/ 	.word	0x00000000
        /*0070*/ 	.short	0x0002
        /*0072*/ 	.short	0x0010
        /*0074*/ 	.byte	0x00, 0xf0, 0x21, 0x00


	//----- nvinfo : EIATTR_KPARAM_INFO
	.align		4
.L_207:
        /*0078*/ 	.byte	0x04, 0x17
        /*007a*/ 	.short	(.L_209 - .L_208)
.L_208:
        /*007c*/ 	.word	0x00000000
        /*0080*/ 	.short	0x0001
        /*0082*/ 	.short	0x0008
        /*0084*/ 	.byte	0x00, 0xf0, 0x21, 0x00


	//----- nvinfo : EIATTR_KPARAM_INFO
	.align		4
.L_209:
        /*0088*/ 	.byte	0x04, 0x17
        /*008a*/ 	.short	(.L_211 - .L_210)
.L_210:
        /*008c*/ 	.word	0x00000000
        /*0090*/ 	.short	0x0000
        /*0092*/ 	.short	0x0000
        /*0094*/ 	.byte	0x00, 0xf0, 0x21, 0x00


	//----- nvinfo : EIATTR_SPARSE_MMA_MASK
	.align		4
.L_211:
        /*0098*/ 	.byte	0x03, 0x50
        /*009a*/ 	.short	0x0000


	//----- nvinfo : EIATTR_MAXREG_COUNT
	.align		4
        /*009c*/ 	.byte	0x03, 0x1b
        /*009e*/ 	.short	0x00ff


	//----- nvinfo : EIATTR_MERCURY_ISA_VERSION
	.align		4
        /*00a0*/ 	.byte	0x03, 0x5f
        /*00a2*/ 	.short	0x0101


	//----- nvinfo : EIATTR_COOP_GROUP_MASK_REGIDS
	.align		4
        /*00a4*/ 	.byte	0x04, 0x29
        /*00a6*/ 	.short	(.L_213 - .L_212)


	//   ....[0]....
.L_212:
        /*00a8*/ 	.word	0xffffffff


	//   ....[1]....
        /*00ac*/ 	.word	0xffffffff


	//   ....[2]....
        /*00b0*/ 	.word	0xffffffff


	//   ....[3]....
        /*00b4*/ 	.word	0xffffffff


	//   ....[4]....
        /*00b8*/ 	.word	0xffffffff


	//   ....[5]....
        /*00bc*/ 	.word	0xffffffff


	//----- nvinfo : EIATTR_COOP_GROUP_INSTR_OFFSETS
	.align		4
.L_213:
        /*00c0*/ 	.byte	0x04, 0x28
        /*00c2*/ 	.short	(.L_215 - .L_214)


	//   ....[0]....
.L_214:
        /*00c4*/ 	.word	0x00000cd0


	//   ....[1]....
        /*00c8*/ 	.word	0x00000d00


	//   ....[2]....
        /*00cc*/ 	.word	0x00000d30


	//   ....[3]....
        /*00d0*/ 	.word	0x00000d60


	//   ....[4]....
        /*00d4*/ 	.word	0x00000d90


	//   ....[5]....
        /*00d8*/ 	.word	0x00000dc0


	//----- nvinfo : EIATTR_EXIT_INSTR_OFFSETS
	.align		4
.L_215:
        /*00dc*/ 	.byte	0x04, 0x1c
        /*00de*/ 	.short	(.L_217 - .L_216)


	//   ....[0]....
.L_216:
        /*00e0*/ 	.word	0x00000de0


	//   ....[1]....
        /*00e4*/ 	.word	0x00002460


	//   ....[2]....
        /*00e8*/ 	.word	0x00002550


	//----- nvinfo : EIATTR_MAX_THREADS
	.align		4
.L_217:
        /*00ec*/ 	.byte	0x04, 0x05
        /*00ee*/ 	.short	(.L_219 - .L_218)
.L_218:
        /*00f0*/ 	.word	0x00000100
        /*00f4*/ 	.word	0x00000001
        /*00f8*/ 	.word	0x00000001


	//----- nvinfo : EIATTR_CRS_STACK_SIZE
	.align		4
.L_219:
        /*00fc*/ 	.byte	0x04, 0x1e
        /*00fe*/ 	.short	(.L_221 - .L_220)
.L_220:
        /*0100*/ 	.word	0x00000000


	//----- nvinfo : EIATTR_CBANK_PARAM_SIZE
	.align		4
.L_221:
        /*0104*/ 	.byte	0x03, 0x19
        /*0106*/ 	.short	0x0048


	//----- nvinfo : EIATTR_PARAM_CBANK
	.align		4
        /*0108*/ 	.byte	0x04, 0x0a
        /*010a*/ 	.short	(.L_223 - .L_222)
	.align		4
.L_222:
        /*010c*/ 	.word	index@(.nv.constant0._ZN18transformer_engine24fp8_block_scaling_recipe37fp8_block_scaling_partial_cast_kernelI13__nv_bfloat1613__nv_fp8_e5m2Lb1EEEvPKT_PT0_PKfmmmmmm)
        /*0110*/ 	.short	0x0210
        /*0112*/ 	.short	0x0048


	//----- nvinfo : EIATTR_SW_WAR
	.align		4
.L_223:
        /*0114*/ 	.byte	0x04, 0x36
        /*0116*/ 	.short	(.L_225 - .L_224)
.L_224:
        /*0118*/ 	.word	0x00000008
.L_225:


//--------------------- .nv.info._ZN18transformer_engine24fp8_block_scaling_recipe37fp8_block_scaling_partial_cast_kernelI6__half13__nv_fp8_e4m3Lb0EEEvPKT_PT0_PKfmmmmmm --------------------------
	.section	.nv.info._ZN18transformer_engine24fp8_block_scaling_recipe37fp8_block_scaling_partial_cast_kernelI6__half13__nv_fp8_e4m3Lb0EEEvPKT_PT0_PKfmmmmmm,"",@"SHT_CUDA_INFO"
	.sectionflags	@""
	.align	4


	//----- nvinfo : EIATTR_CUDA_API_VERSION
	.align		4
        /*0000*/ 	.byte	0x04, 0x37
        /*0002*/ 	.short	(.L_227 - .L_226)
.L_226:
        /*0004*/ 	.word	0x00000082


	//----- nvinfo : EIATTR_KPARAM_INFO
	.align		4
.L_227:
        /*0008*/ 	.byte	0x04, 0x17
        /*000a*/ 	.short	(.L_229 - .L_228)
.L_228:
        /*000c*/ 	.word	0x00000000
        /*0010*/ 	.short	0x0008
        /*0012*/ 	.short	0x0040
        /*0014*/ 	.byte	0x00, 0xf0, 0x21, 0x00


	//----- nvinfo : EIATTR_KPARAM_INFO
	.align		4
.L_229:
        /*0018*/ 	.byte	0x04, 0x17
        /*001a*/ 	.short	(.L_231 - .L_230)
.L_230:
        /*001c*/ 	.word	0x00000000
        /*0020*/ 	.short	0x0007
        /*0022*/ 	.short	0x0038
        /*0024*/ 	.byte	0x00, 0xf0, 0x21, 0x00


	//----- nvinfo : EIATTR_KPARAM_INFO
	.align		4
.L_231:
        /*0028*/ 	.byte	0x04, 0x17
        /*002a*/ 	.short	(.L_233 - .L_232)
.L_232:
        /*002c*/ 	.word	0x00000000
        /*0030*/ 	.short	0x0006
        /*0032*/ 	.short	0x0030
        /*0034*/ 	.byte	0x00, 0xf0, 0x21, 0x00


	//----- nvinfo : EIATTR_KPARAM_INFO
	.align		4
.L_233:
        /*0038*/ 	.byte	0x04, 0x17
        /*003a*/ 	.short	(.L_235 - .L_234)
.L_234:
        /*003c*/ 	.word	0x00000000
        /*0040*/ 	.short	0x0005
        /*0042*/ 	.short	0x0028
        /*0044*/ 	.byte	0x00, 0xf0, 0x21, 0x00


	//----- nvinfo : EIATTR_KPARAM_INFO
	.align		4
.L_235:
        /*0048*/ 	.byte	0x04, 0x17
        /*004a*/ 	.short	(.L_237 - .L_236)
.L_236:
        /*004c*/ 	.word	0x00000000
        /*0050*/ 	.short	0x0004
        /*0052*/ 	.short	0x0020
        /*0054*/ 	.byte	0x00, 0xf0, 0x21, 0x00


	//----- nvinfo : EIATTR_KPARAM_INFO
	.align		4
.L_237:
        /*0058*/ 	.byte	0x04, 0x17
        /*005a*/ 	.short	(.L_239 - .L_238)
.L_238:
        /*005c*/ 	.word	0x00000000
        /*0060*/ 	.short	0x0003
        /*0062*/ 	.short	0x0018
        /*0064*/ 	.byte	0x00, 0xf0, 0x21, 0x00


	//----- nvinfo : EIATTR_KPARAM_INFO
	.align		4
.L_239:
        /*0068*/ 	.byte	0x04, 0x17
        /*006a*/ 	.short	(.L_241 - .L_240)
.L_240:
        /*006c*/ 	.word	0x00000000
        /*0070*/ 	.short	0x0002
        /*0072*/ 	.short	0x0010
        /*0074*/ 	.byte	0x00, 0xf0, 0x21, 0x00


	//----- nvinfo : EIATTR_KPARAM_INFO
	.align		4
.L_241:
        /*0078*/ 	.byte	0x04, 0x17
        /*007a*/ 	.short	(.L_243 - .L_242)
.L_242:
        /*007c*/ 	.word	0x00000000
        /*0080*/ 	.short	0x0001
        /*0082*/ 	.short	0x0008
        /*0084*/ 	.byte	0x00, 0xf0, 0x21, 0x00


	//----- nvinfo : EIATTR_KPARAM_INFO
	.align		4
.L_243:
        /*0088*/ 	.byte	0x04, 0x17
        /*008a*/ 	.short	(.L_245 - .L_244)
.L_244:
        /*008c*/ 	.word	0x00000000
        /*0090*/ 	.short	0x0000
        /*0092*/ 	.short	0x0000
        /*0094*/ 	.byte	0x00, 0xf0, 0x21, 0x00


	//----- nvinfo : EIATTR_SPARSE_MMA_MASK
	.align		4
.L_245:
        /*0098*/ 	.byte	0x03, 0x50
        /*009a*/ 	.short	0x0000


	//----- nvinfo : EIATTR_MAXREG_COUNT
	.align		4
        /*009c*/ 	.byte	0x03, 0x1b
        /*009e*/ 	.short	0x00ff


	//----- nvinfo : EIATTR_MERCURY_ISA_VERSION
	.align		4
        /*00a0*/ 	.byte	0x03, 0x5f
        /*00a2*/ 	.short	0x0101


	//----- nvinfo : EIATTR_COOP_GROUP_MASK_REGIDS
	.align		4
        /*00a4*/ 	.byte	0x04, 0x29
        /*00a6*/ 	.short	(.L_247 - .L_246)


	//   ....[0]....
.L_246:
        /*00a8*/ 	.word	0xffffffff


	//   ....[1]....
        /*00ac*/ 	.word	0xffffffff


	//   ....[2]....
        /*00b0*/ 	.word	0xffffffff


	//   ....[3]....
        /*00b4*/ 	.word	0xffffffff


	//   ....[4]....
        /*00b8*/ 	.word	0xffffffff


	//   ....[5]....
        /*00bc*/ 	.word	0xffffffff


	//----- nvinfo : EIATTR_COOP_GROUP_INSTR_OFFSETS
	.align		4
.L_247:
        /*00c0*/ 	.byte	0x04, 0x28
        /*00c2*/ 	.short	(.L_249 - .L_248)


	//   ....[0]....
.L_248:
        /*00c4*/ 	.word	0x00000cb0


	//   ....[1]....
        /*00c8*/ 	.word	0x00000ce0


	//   ....[2]....
        /*00cc*/ 	.word	0x00000d10


	//   ....[3]....
        /*00d0*/ 	.word	0x00000d40


	//   ....[4]....
        /*00d4*/ 	.word	0x00000d70


	//   ....[5]....
        /*00d8*/ 	.word	0x00000da0


	//----- nvinfo : EIATTR_EXIT_INSTR_OFFSETS
	.align		4
.L_249:
        /*00dc*/ 	.byte	0x04, 0x1c
        /*00de*/ 	.short	(.L_251 - .L_250)


	//   ....[0]....
.L_250:
        /*00e0*/ 	.word	0x00000dc0


	//   ....[1]....
        /*00e4*/ 	.word	0x00001540


	//----- nvinfo : EIATTR_MAX_THREADS
	.align		4
.L_251:
        /*00e8*/ 	.byte	0x04, 0x05
        /*00ea*/ 	.short	(.L_253 - .L_252)
.L_252:
        /*00ec*/ 	.word	0x00000100
        /*00f0*/ 	.word	0x00000001
        /*00f4*/ 	.word	0x00000001


	//----- nvinfo : EIATTR_CRS_STACK_SIZE
	.align		4
.L_253:
        /*00f8*/ 	.byte	0x04, 0x1e
        /*00fa*/ 	.short	(.L_255 - .L_254)
.L_254:
        /*00fc*/ 	.word	0x00000000


	//----- nvinfo : EIATTR_CBANK_PARAM_SIZE
	.align		4
.L_255:
        /*0100*/ 	.byte	0x03, 0x19
        /*0102*/ 	.short	0x0048


	//----- nvinfo : EIATTR_PARAM_CBANK
	.align		4
        /*0104*/ 	.byte	0x04, 0x0a
        /*0106*/ 	.short	(.L_257 - .L_256)
	.align		4
.L_256:
        /*0108*/ 	.word	index@(.nv.constant0._ZN18transformer_engine24fp8_block_scaling_recipe37fp8_block_scaling_partial_cast_kernelI6__half13__nv_fp8_e4m3Lb0EEEvPKT_PT0_PKfmmmmmm)
        /*010c*/ 	.short	0x0210
        /*010e*/ 	.short	0x0048


	//----- nvinfo : EIATTR_SW_WAR
	.align		4
.L_257:
        /*0110*/ 	.byte	0x04, 0x36
        /*0112*/ 	.short	(.L_259 - .L_258)
.L_258:
        /*0114*/ 	.word	0x00000008
.L_259:


//--------------------- .nv.info._ZN18transformer_engine24fp8_block_scaling_recipe37fp8_block_scaling_partial_cast_kernelI6__half13__nv_fp8_e4m3Lb1EEEvPKT_PT0_PKfmmmmmm --------------------------
	.section	.nv.info._ZN18transformer_engine24fp8_block_scaling_recipe37fp8_block_scaling_partial_cast_kernelI6__half13__nv_fp8_e4m3Lb1EEEvPKT_PT0_PKfmmmmmm,"",@"SHT_CUDA_INFO"
	.sectionflags	@""
	.align	4


	//----- nvinfo : EIATTR_CUDA_API_VERSION
	.align		4
        /*0000*/ 	.byte	0x04, 0x37
        /*0002*/ 	.short	(.L_261 - .L_260)
.L_260:
        /*0004*/ 	.word	0x00000082


	//----- nvinfo : EIATTR_KPARAM_INFO
	.align		4
.L_261:
        /*0008*/ 	.byte	0x04, 0x17
        /*000a*/ 	.short	(.L_263 - .L_262)
.L_262:
        /*000c*/ 	.word	0x00000000
        /*0010*/ 	.short	0x0008
        /*0012*/ 	.short	0x0040
        /*0014*/ 	.byte	0x00, 0xf0, 0x21, 0x00


	//----- nvinfo : EIATTR_KPARAM_INFO
	.align		4
.L_263:
        /*0018*/ 	.byte	0x04, 0x17
        /*001a*/ 	.short	(.L_265 - .L_264)
.L_264:
        /*001c*/ 	.word	0x00000000
        /*0020*/ 	.short	0x0007
        /*0022*/ 	.short	0x0038
        /*0024*/ 	.byte	0x00, 0xf0, 0x21, 0x00


	//----- nvinfo : EIATTR_KPARAM_INFO
	.align		4
.L_265:
        /*0028*/ 	.byte	0x04, 0x17
        /*002a*/ 	.short	(.L_267 - .L_266)
.L_266:
        /*002c*/ 	.word	0x00000000
        /*0030*/ 	.short	0x0006
        /*0032*/ 	.short	0x0030
        /*0034*/ 	.byte	0x00, 0xf0, 0x21, 0x00


	//----- nvinfo : EIATTR_KPARAM_INFO
	.align		4
.L_267:
        /*0038*/ 	.byte	0x04, 0x17
        /*003a*/ 	.short	(.L_269 - .L_268)
.L_268:
        /*003c*/ 	.word	0x00000000
        /*0040*/ 	.short	0x0005
        /*0042*/ 	.short	0x0028
        /*0044*/ 	.byte	0x00, 0xf0, 0x21, 0x00


	//----- nvinfo : EIATTR_KPARAM_INFO
	.align		4
.L_269:
        /*0048*/ 	.byte	0x04, 0x17
        /*004a*/ 	.short	(.L_271 - .L_270)
.L_270:
        /*004c*/ 	.word	0x00000000
        /*0050*/ 	.short	0x0004
        /*0052*/ 	.short	0x0020
        /*0054*/ 	.byte	0x00, 0xf0, 0x21, 0x00


	//----- nvinfo : EIATTR_KPARAM_INFO
	.align		4
.L_271:
        /*0058*/ 	.byte	0x04, 0x17
        /*005a*/ 	.short	(.L_273 - .L_272)
.L_272:
        /*005c*/ 	.word	0x00000000
        /*0060*/ 	.short	0x0003
        /*0062*/ 	.short	0x0018
        /*0064*/ 	.byte	0x00, 0xf0, 0x21, 0x00


	//----- nvinfo : EIATTR_KPARAM_INFO
	.align		4
.L_273:
        /*0068*/ 	.byte	0x04, 0x17
        /*006a*/ 	.short	(.L_275 - .L_274)
.L_274:
        /*006c*/ 	.word	0x00000000
        /*0070*/ 	.short	0x0002
        /*0072*/ 	.short	0x0010
        /*0074*/ 	.byte	0x00, 0xf0, 0x21, 0x00


	//----- nvinfo : EIATTR_KPARAM_INFO
	.align		4
.L_275:
        /*0078*/ 	.byte	0x04, 0x17
        /*007a*/ 	.short	(.L_277 - .L_276)
.L_276:
        /*007c*/ 	.word	0x00000000
        /*0080*/ 	.short	0x0001
        /*0082*/ 	.short	0x0008
        /*0084*/ 	.byte	0x00, 0xf0, 0x21, 0x00


	//----- nvinfo : EIATTR_KPARAM_INFO
	.align		4
.L_277:
        /*0088*/ 	.byte	0x04, 0x17
        /*008a*/ 	.short	(.L_279 - .L_278)
.L_278:
        /*008c*/ 	.word	0x00000000
        /*0090*/ 	.short	0x0000
        /*0092*/ 	.short	0x0000
        /*0094*/ 	.byte	0x00, 0xf0, 0x21, 0x00


	//----- nvinfo : EIATTR_SPARSE_MMA_MASK
	.align		4
.L_279:
        /*0098*/ 	.byte	0x03, 0x50
        /*009a*/ 	.short	0x0000


	//----- nvinfo : EIATTR_MAXREG_COUNT
	.align		4
        /*009c*/ 	.byte	0x03, 0x1b
        /*009e*/ 	.short	0x00ff


	//----- nvinfo : EIATTR_MERCURY_ISA_VERSION
	.align		4
        /*00a0*/ 	.byte	0x03, 0x5f
        /*00a2*/ 	.short	0x0101


	//----- nvinfo : EIATTR_COOP_GROUP_MASK_REGIDS
	.align		4
        /*00a4*/ 	.byte	0x04, 0x29
        /*00a6*/ 	.short	(.L_281 - .L_280)


	//   ....[0]....
.L_280:
        /*00a8*/ 	.word	0xffffffff


	//   ....[1]....
        /*00ac*/ 	.word	0xffffffff


	//   ....[2]....
        /*00b0*/ 	.word	0xffffffff


	//   ....[3]....
        /*00b4*/ 	.word	0xffffffff


	//   ....[4]....
        /*00b8*/ 	.word	0xffffffff


	//   ....[5]....
        /*00bc*/ 	.word	0xffffffff


	//----- nvinfo : EIATTR_COOP_GROUP_INSTR_OFFSETS
	.align		4
.L_281:
        /*00c0*/ 	.byte	0x04, 0x28
        /*00c2*/ 	.short	(.L_283 - .L_282)


	//   ....[0]....
.L_282:
        /*00c4*/ 	.word	0x00000cd0


	//   ....[1]....
        /*00c8*/ 	.word	0x00000d00


	//   ....[2]....
        /*00cc*/ 	.word	0x00000d30


	//   ....[3]....
        /*00d0*/ 	.word	0x00000d60


	//   ....[4]....
        /*00d4*/ 	.word	0x00000d90


	//   ....[5]....
        /*00d8*/ 	.word	0x00000dc0


	//----- nvinfo : EIATTR_EXIT_INSTR_OFFSETS
	.align		4
.L_283:
        /*00dc*/ 	.byte	0x04, 0x1c
        /*00de*/ 	.short	(.L_285 - .L_284)


	//   ....[0]....
.L_284:
        /*00e0*/ 	.word	0x00000de0


	//   ....[1]....
        /*00e4*/ 	.word	0x00002460


	//   ....[2]....
        /*00e8*/ 	.word	0x00002550


	//----- nvinfo : EIATTR_MAX_THREADS
	.align		4
.L_285:
        /*00ec*/ 	.byte	0x04, 0x05
        /*00ee*/ 	.short	(.L_287 - .L_286)
.L_286:
        /*00f0*/ 	.word	0x00000100
        /*00f4*/ 	.word	0x00000001
        /*00f8*/ 	.word	0x00000001


	//----- nvinfo : EIATTR_CRS_STACK_SIZE
	.align		4
.L_287:
        /*00fc*/ 	.byte	0x04, 0x1e
        /*00fe*/ 	.short	(.L_289 - .L_288)
.L_288:
        /*0100*/ 	.word	0x00000000


	//----- nvinfo : EIATTR_CBANK_PARAM_SIZE
	.align		4
.L_289:
        /*0104*/ 	.byte	0x03, 0x19
        /*0106*/ 	.short	0x0048


	//----- nvinfo : EIATTR_PARAM_CBANK
	.align		4
        /*0108*/ 	.byte	0x04, 0x0a
        /*010a*/ 	.short	(.L_291 - .L_290)
	.align		4
.L_290:
        /*010c*/ 	.word	index@(.nv.constant0._ZN18transformer_engine24fp8_block_scaling_recipe37fp8_block_scaling_partial_cast_kernelI6__half13__nv_fp8_e4m3Lb1EEEvPKT_PT0_PKfmmmmmm)
        /*0110*/ 	.short	0x0210
        /*0112*/ 	.short	0x0048


	//----- nvinfo : EIATTR_SW_WAR
	.align		4
.L_291:
        /*0114*/ 	.byte	0x04, 0x36
        /*0116*/ 	.short	(.L_293 - .L_292)
.L_292:
        /*0118*/ 	.word	0x00000008
.L_293:


//--------------------- .nv.info._ZN18transformer_engine24fp8_block_scaling_recipe37fp8_block_scaling_partial_cast_kernelI6__half13__nv_fp8_e5m2Lb0EEEvPKT_PT0_PKfmmmmmm --------------------------
	.section	.nv.info._ZN18transformer_engine24fp8_block_scaling_recipe37fp8_block_scaling_partial_cast_kernelI6__half13__nv_fp8_e5m2Lb0EEEvPKT_PT0_PKfmmmmmm,"",@"SHT_CUDA_INFO"
	.sectionflags	@""
	.align	4


	//----- nvinfo : EIATTR_CUDA_API_VERSION
	.align		4
        /*0000*/ 	.byte	0x04, 0x37
        /*0002*/ 	.short	(.L_295 - .L_294)
.L_294:
        /*0004*/ 	.word	0x00000082


	//----- nvinfo : EIATTR_KPARAM_INFO
	.align		4
.L_295:
        /*0008*/ 	.byte	0x04, 0x17
        /*000a*/ 	.short	(.L_297 - .L_296)
.L_296:
        /*000c*/ 	.word	0x00000000
        /*0010*/ 	.short	0x0008
        /*0012*/ 	.short	0x0040
        /*0014*/ 	.byte	0x00, 0xf0, 0x21, 0x00


	//----- nvinfo : EIATTR_KPARAM_INFO
	.align		4
.L_297:
        /*0018*/ 	.byte	0x04, 0x17
        /*001a*/ 	.short	(.L_299 - .L_298)
.L_298:
        /*001c*/ 	.word	0x00000000
        /*0020*/ 	.short	0x0007
        /*0022*/ 	.short	0x0038
        /*0024*/ 	.byte	0x00, 0xf0, 0x21, 0x00


	//----- nvinfo : EIATTR_KPARAM_INFO
	.align		4
.L_299:
        /*0028*/ 	.byte	0x04, 0x17
        /*002a*/ 	.short	(.L_301 - .L_300)
.L_300:
        /*002c*/ 	.word	0x00000000
        /*0030*/ 	.short	0x0006
        /*0032*/ 	.short	0x0030
        /*0034*/ 	.byte	0x00, 0xf0, 0x21, 0x00


	//----- nvinfo : EIATTR_KPARAM_INFO
	.align		4
.L_301:
        /*0038*/ 	.byte	0x04, 0x17
        /*003a*/ 	.short	(.L_303 - .L_302)
.L_302:
        /*003c*/ 	.word	0x00000000
        /*0040*/ 	.short	0x0005
        /*0042*/ 	.short	0x0028
        /*0044*/ 	.byte	0x00, 0xf0, 0x21, 0x00


	//----- nvinfo : EIATTR_KPARAM_INFO
	.align		4
.L_303:
        /*0048*/ 	.byte	0x04, 0x17
        /*004a*/ 	.short	(.L_305 - .L_304)
.L_304:
        /*004c*/ 	.word	0x00000000
        /*0050*/ 	.short	0x0004
        /*0052*/ 	.short	0x0020
        /*0054*/ 	.byte	0x00, 0xf0, 0x21, 0x00


	//----- nvinfo : EIATTR_KPARAM_INFO
	.align		4
.L_305:
        /*0058*/ 	.byte	0x04, 0x17
        /*005a*/ 	.short	(.L_307 - .L_306)
.L_306:
        /*005c*/ 	.word	0x00000000
        /*0060*/ 	.short	0x0003
        /*0062*/ 	.short	0x0018
        /*0064*/ 	.byte	0x00, 0xf0, 0x21, 0x00


	//----- nvinfo : EIATTR_KPARAM_INFO
	.align		4
.L_307:
        /*0068*/ 	.byte	0x04, 0x17
        /*006a*/ 	.short	(.L_309 - .L_308)
.L_308:
        /*006c*/ 	.word	0x00000000
        /*0070*/ 	.short	0x0002
        /*0072*/ 	.short	0x0010
        /*0074*/ 	.byte	0x00, 0xf0, 0x21, 0x00


	//----- nvinfo : EIATTR_KPARAM_INFO
	.align		4
.L_309:
        /*0078*/ 	.byte	0x04, 0x17
        /*007a*/ 	.short	(.L_311 - .L_310)
.L_310:
        /*007c*/ 	.word	0x00000000
        /*0080*/ 	.short	0x0001
        /*0082*/ 	.short	0x0008
        /*0084*/ 	.byte	0x00, 0xf0, 0x21, 0x00


	//----- nvinfo : EIATTR_KPARAM_INFO
	.align		4
.L_311:
        /*0088*/ 	.byte	0x04, 0x17
        /*008a*/ 	.short	(.L_313 - .L_312)
.L_312:
        /*008c*/ 	.word	0x00000000
        /*0090*/ 	.short	0x0000
        /*0092*/ 	.short	0x0000
        /*0094*/ 	.byte	0x00, 0xf0, 0x21, 0x00


	//----- nvinfo : EIATTR_SPARSE_MMA_MASK
	.align		4
.L_313:
        /*0098*/ 	.byte	0x03, 0x50
        /*009a*/ 	.short	0x0000


	//----- nvinfo : EIATTR_MAXREG_COUNT
	.align		4
        /*009c*/ 	.byte	0x03, 0x1b
        /*009e*/ 	.short	0x00ff


	//----- nvinfo : EIATTR_MERCURY_ISA_VERSION
	.align		4
        /*00a0*/ 	.byte	0x03, 0x5f
        /*00a2*/ 	.short	0x0101


	//----- nvinfo : EIATTR_COOP_GROUP_MASK_REGIDS
	.align		4
        /*00a4*/ 	.byte	0x04, 0x29
        /*00a6*/ 	.short	(.L_315 - .L_314)


	//   ....[0]....
.L_314:
        /*00a8*/ 	.word	0xffffffff


	//   ....[1]....
        /*00ac*/ 	.word	0xffffffff


	//   ....[2]....
        /*00b0*/ 	.word	0xffffffff


	//   ....[3]....
        /*00b4*/ 	.word	0xffffffff


	//   ....[4]....
        /*00b8*/ 	.word	0xffffffff


	//   ....[5]....
        /*00bc*/ 	.word	0xffffffff


	//----- nvinfo : EIATTR_COOP_GROUP_INSTR_OFFSETS
	.align		4
.L_315:
        /*00c0*/ 	.byte	0x04, 0x28
        /*00c2*/ 	.short	(.L_317 - .L_316)


	//   ....[0]....
.L_316:
        /*00c4*/ 	.word	0x00000cb0


	//   ....[1]....
        /*00c8*/ 	.word	0x00000ce0


	//   ....[2]....
        /*00cc*/ 	.word	0x00000d10


	//   ....[3]....
        /*00d0*/ 	.word	0x00000d40


	//   ....[4]....
        /*00d4*/ 	.word	0x00000d70


	//   ....[5]....
        /*00d8*/ 	.word	0x00000da0


	//----- nvinfo : EIATTR_EXIT_INSTR_OFFSETS
	.align		4
.L_317:
        /*00dc*/ 	.byte	0x04, 0x1c
        /*00de*/ 	.short	(.L_319 - .L_318)


	//   ....[0]....
.L_318:
        /*00e0*/ 	.word	0x00000dc0


	//   ....[1]....
        /*00e4*/ 	.word	0x00001540


	//----- nvinfo : EIATTR_MAX_THREADS
	.align		4
.L_319:
        /*00e8*/ 	.byte	0x04, 0x05
        /*00ea*/ 	.short	(.L_321 - .L_320)
.L_320:
        /*00ec*/ 	.word	0x00000100
        /*00f0*/ 	.word	0x00000001
        /*00f4*/ 	.word	0x00000001


	//----- nvinfo : EIATTR_CRS_STACK_SIZE
	.align		4
.L_321:
        /*00f8*/ 	.byte	0x04, 0x1e
        /*00fa*/ 	.short	(.L_323 - .L_322)
.L_322:
        /*00fc*/ 	.word	0x00000000


	//----- nvinfo : EIATTR_CBANK_PARAM_SIZE
	.align		4
.L_323:
        /*0100*/ 	.byte	0x03, 0x19
        /*0102*/ 	.short	0x0048


	//----- nvinfo : EIATTR_PARAM_CBANK
	.align		4
        /*0104*/ 	.byte	0x04, 0x0a
        /*0106*/ 	.short	(.L_325 - .L_324)
	.align		4
.L_324:
        /*0108*/ 	.word	index@(.nv.constant0._ZN18transformer_engine24fp8_block_scaling_recipe37fp8_block_scaling_partial_cast_kernelI6__half13__nv_fp8_e5m2Lb0EEEvPKT_PT0_PKfmmmmmm)
        /*010c*/ 	.short	0x0210
        /*010e*/ 	.short	0x0048


	//----- nvinfo : EIATTR_SW_WAR
	.align		4
.L_325:
        /*0110*/ 	.byte	0x04, 0x36
        /*0112*/ 	.short	(.L_327 - .L_326)
.L_326:
        /*0114*/ 	.word	0x00000008
.L_327:


//--------------------- .nv.info._ZN18transformer_engine24fp8_block_scaling_recipe37fp8_block_scaling_partial_cast_kernelI6__half13__nv_fp8_e5m2Lb1EEEvPKT_PT0_PKfmmmmmm --------------------------
	.section	.nv.info._ZN18transformer_engine24fp8_block_scaling_recipe37fp8_block_scaling_partial_cast_kernelI6__half13__nv_fp8_e5m2Lb1EEEvPKT_PT0_PKfmmmmmm,"",@"SHT_CUDA_INFO"
	.sectionflags	@""
	.align	4


	//----- nvinfo : EIATTR_CUDA_API_VERSION
	.align		4
        /*0000*/ 	.byte	0x04, 0x37
        /*0002*/ 	.short	(.L_329 - .L_328)
.L_328:
        /*0004*/ 	.word	0x00000082


	//----- nvinfo : EIATTR_KPARAM_INFO
	.align		4
.L_329:
        /*0008*/ 	.byte	0x04, 0x17
        /*000a*/ 	.short	(.L_331 - .L_330)
.L_330:
        /*000c*/ 	.word	0x00000000
        /*0010*/ 	.short	0x0008
        /*0012*/ 	.short	0x0040
        /*0014*/ 	.byte	0x00, 0xf0, 0x21, 0x00


	//----- nvinfo : EIATTR_KPARAM_INFO
	.align		4
.L_331:
        /*0018*/ 	.byte	0x04, 0x17
        /*001a*/ 	.short	(.L_333 - .L_332)
.L_332:
        /*001c*/ 	.word	0x00000000
        /*0020*/ 	.short	0x0007
        /*0022*/ 	.short	0x0038
        /*0024*/ 	.byte	0x00, 0xf0, 0x21, 0x00


	//----- nvinfo : EIATTR_KPARAM_INFO
	.align		4
.L_333:
        /*0028*/ 	.byte	0x04, 0x17
        /*002a*/ 	.short	(.L_335 - .L_334)
.L_334:
        /*002c*/ 	.word	0x00000000
        /*0030*/ 	.short	0x0006
        /*0032*/ 	.short	0x0030
        /*0034*/ 	.byte	0x00, 0xf0, 0x21, 0x00


	//----- nvinfo : EIATTR_KPARAM_INFO
	.align		4
.L_335:
        /*0038*/ 	.byte	0x04, 0x17
        /*003a*/ 	.short	(.L_337 - .L_336)
.L_336:
        /*003c*/ 	.word	0x00000000
        /*0040*/ 	.short	0x0005
        /*0042*/ 	.short	0x0028
        /*0044*/ 	.byte	0x00, 0xf0, 0x21, 0x00


	//----- nvinfo : EIATTR_KPARAM_INFO
	.align		4
.L_337:
        /*0048*/ 	.byte	0x04, 0x17
        /*004a*/ 	.short	(.L_339 - .L_338)
.L_338:
        /*004c*/ 	.word	0x00000000
        /*0050*/ 	.short	0x0004
        /*0052*/ 	.short	0x0020
        /*0054*/ 	.byte	0x00, 0xf0, 0x21, 0x00


	//----- nvinfo : EIATTR_KPARAM_INFO
	.align		4
.L_339:
        /*0058*/ 	.byte	0x04, 0x17
        /*005a*/ 	.short	(.L_341 - .L_340)
.L_340:
        /*005c*/ 	.word	0x00000000
        /*0060*/ 	.short	0x0003
        /*0062*/ 	.short	0x0018
        /*0064*/ 	.byte	0x00, 0xf0, 0x21, 0x00


	//----- nvinfo : EIATTR_KPARAM_INFO
	.align		4
.L_341:
        /*0068*/ 	.byte	0x04, 0x17
        /*006a*/ 	.short	(.L_343 - .L_342)
.L_342:
        /*006c*/ 	.word	0x00000000
        /*0070*/ 	.short	0x0002
        /*0072*/ 	.short	0x0010
        /*0074*/ 	.byte	0x00, 0xf0, 0x21, 0x00


	//----- nvinfo : EIATTR_KPARAM_INFO
	.align		4
.L_343:
        /*0078*/ 	.byte	0x04, 0x17
        /*007a*/ 	.short	(.L_345 - .L_344)
.L_344:
        /*007c*/ 	.word	0x00000000
        /*0080*/ 	.short	0x0001
        /*0082*/ 	.short	0x0008
        /*0084*/ 	.byte	0x00, 0xf0, 0x21, 0x00


	//----- nvinfo : EIATTR_KPARAM_INFO
	.align		4
.L_345:
        /*0088*/ 	.byte	0x04, 0x17
        /*008a*/ 	.short	(.L_347 - .L_346)
.L_346:
        /*008c*/ 	.word	0x00000000
        /*0090*/ 	.short	0x0000
        /*0092*/ 	.short	0x0000
        /*0094*/ 	.byte	0x00, 0xf0, 0x21, 0x00


	//----- nvinfo : EIATTR_SPARSE_MMA_MASK
	.align		4
.L_347:
        /*0098*/ 	.byte	0x03, 0x50
        /*009a*/ 	.short	0x0000


	//----- nvinfo : EIATTR_MAXREG_COUNT
	.align		4
        /*009c*/ 	.byte	0x03, 0x1b
        /*009e*/ 	.short	0x00ff


	//----- nvinfo : EIATTR_MERCURY_ISA_VERSION
	.align		4
        /*00a0*/ 	.byte	0x03, 0x5f
        /*00a2*/ 	.short	0x0101


	//----- nvinfo : EIATTR_COOP_GROUP_MASK_REGIDS
	.align		4
        /*00a4*/ 	.byte	0x04, 0x29
        /*00a6*/ 	.short	(.L_349 - .L_348)


	//   ....[0]....
.L_348:
        /*00a8*/ 	.word	0xffffffff


	//   ....[1]....
        /*00ac*/ 	.word	0xffffffff


	//   ....[2]....
        /*00b0*/ 	.word	0xffffffff


	//   ....[3]....
        /*00b4*/ 	.word	0xffffffff


	//   ....[4]....
        /*00b8*/ 	.word	0xffffffff


	//   ....[5]....
        /*00bc*/ 	.word	0xffffffff


	//----- nvinfo : EIATTR_COOP_GROUP_INSTR_OFFSETS
	.align		4
.L_349:
        /*00c0*/ 	.byte	0x04, 0x28
        /*00c2*/ 	.short	(.L_351 - .L_350)


	//   ....[0]....
.L_350:
        /*00c4*/ 	.word	0x00000cd0


	//   ....[1]....
        /*00c8*/ 	.word	0x00000d00


	//   ....[2]....
        /*00cc*/ 	.word	0x00000d30


	//   ....[3]....
        /*00d0*/ 	.word	0x00000d60


	//   ....[4]....
        /*00d4*/ 	.word	0x00000d90


	//   ....[5]....
        /*00d8*/ 	.word	0x00000dc0


	//----- nvinfo : EIATTR_EXIT_INSTR_OFFSETS
	.align		4
.L_351:
        /*00dc*/ 	.byte	0x04, 0x1c
        /*00de*/ 	.short	(.L_353 - .L_352)


	//   ....[0]....
.L_352:
        /*00e0*/ 	.word	0x00000de0


	//   ....[1]....
        /*00e4*/ 	.word	0x00002460


	//   ....[2]....
        /*00e8*/ 	.word	0x00002550


	//----- nvinfo : EIATTR_MAX_THREADS
	.align		4
.L_353:
        /*00ec*/ 	.byte	0x04, 0x05
        /*00ee*/ 	.short	(.L_355 - .L_354)
.L_354:
        /*00f0*/ 	.word	0x00000100
        /*00f4*/ 	.word	0x00000001
        /*00f8*/ 	.word	0x00000001


	//----- nvinfo : EIATTR_CRS_STACK_SIZE
	.align		4
.L_355:
        /*00fc*/ 	.byte	0x04, 0x1e
        /*00fe*/ 	.short	(.L_357 - .L_356)
.L_356:
        /*0100*/ 	.word	0x00000000


	//----- nvinfo : EIATTR_CBANK_PARAM_SIZE
	.align		4
.L_357:
        /*0104*/ 	.byte	0x03, 0x19
        /*0106*/ 	.short	0x0048


	//----- nvinfo : EIATTR_PARAM_CBANK
	.align		4
        /*0108*/ 	.byte	0x04, 0x0a
        /*010a*/ 	.short	(.L_359 - .L_358)
	.align		4
.L_358:
        /*010c*/ 	.word	index@(.nv.constant0._ZN18transformer_engine24fp8_block_scaling_recipe37fp8_block_scaling_partial_cast_kernelI6__half13__nv_fp8_e5m2Lb1EEEvPKT_PT0_PKfmmmmmm)
        /*0110*/ 	.short	0x0210
        /*0112*/ 	.short	0x0048


	//----- nvinfo : EIATTR_SW_WAR
	.align		4
.L_359:
        /*0114*/ 	.byte	0x04, 0x36
        /*0116*/ 	.short	(.L_361 - .L_360)
.L_360:
        /*0118*/ 	.word	0x00000008
.L_361:


//--------------------- .nv.info._ZN18transformer_engine24fp8_block_scaling_recipe37fp8_block_scaling_partial_cast_kernelIf13__nv_fp8_e4m3Lb0EEEvPKT_PT0_PKfmmmmmm --------------------------
	.section	.nv.info._ZN18transformer_engine24fp8_block_scaling_recipe37fp8_block_scaling_partial_cast_kernelIf13__nv_fp8_e4m3Lb0EEEvPKT_PT0_PKfmmmmmm,"",@"SHT_CUDA_INFO"
	.sectionflags	@""
	.align	4


	//----- nvinfo : EIATTR_CUDA_API_VERSION
	.align		4
        /*0000*/ 	.byte	0x04, 0x37
        /*0002*/ 	.short	(.L_363 - .L_362)
.L_362:
        /*0004*/ 	.word	0x00000082


	//----- nvinfo : EIATTR_KPARAM_INFO
	.align		4
.L_363:
        /*0008*/ 	.byte	0x04, 0x17
        /*000a*/ 	.short	(.L_365 - .L_364)
.L_364:
        /*000c*/ 	.word	0x00000000
        /*0010*/ 	.short	0x0008
        /*0012*/ 	.short	0x0040
        /*0014*/ 	.byte	0x00, 0xf0, 0x21, 0x00


	//----- nvinfo : EIATTR_KPARAM_INFO
	.align		4
.L_365:
        /*0018*/ 	.byte	0x04, 0x17
        /*001a*/ 	.short	(.L_367 - .L_366)
.L_366:
        /*001c*/ 	.word	0x00000000
        /*0020*/ 	.short	0x0007
        /*0022*/ 	.short	0x0038
        /*0024*/ 	.byte	0x00, 0xf0, 0x21, 0x00


	//----- nvinfo : EIATTR_KPARAM_INFO
	.align		4
.L_367:
        /*0028*/ 	.byte	0x04, 0x17
        /*002a*/ 	.short	(.L_369 - .L_368)
.L_368:
        /*002c*/ 	.word	0x00000000
        /*0030*/ 	.short	0x0006
        /*0032*/ 	.short	0x0030
        /*0034*/ 	.byte	0x00, 0xf0, 0x21, 0x00


	//----- nvinfo : EIATTR_KPARAM_INFO
	.align		4
.L_369:
        /*0038*/ 	.byte	0x04, 0x17
        /*003a*/ 	.short	(.L_371 - .L_370)
.L_370:
        /*003c*/ 	.word	0x00000000
        /*0040*/ 	.short	0x0005
        /*0042*/ 	.short	0x0028
        /*0044*/ 	.byte	0x00, 0xf0, 0x21, 0x00


	//----- nvinfo : EIATTR_KPARAM_INFO
	.align		4
.L_371:
        /*0048*/ 	.byte	0x04, 0x17
        /*004a*/ 	.short	(.L_373 - .L_372)
.L_372:
        /*004c*/ 	.word	0x00000000
        /*0050*/ 	.short	0x0004
        /*0052*/ 	.short	0x0020
        /*0054*/ 	.byte	0x00, 0xf0, 0x21, 0x00


	//----- nvinfo : EIATTR_KPARAM_INFO
	.align		4
.L_373:
        /*0058*/ 	.byte	0x04, 0x17
        /*005a*/ 	.short	(.L_375 - .L_374)
.L_374:
        /*005c*/ 	.word	0x00000000
        /*0060*/ 	.short	0x0003
        /*0062*/ 	.short	0x0018
        /*0064*/ 	.byte	0x00, 0xf0, 0x21, 0x00


	//----- nvinfo : EIATTR_KPARAM_INFO
	.align		4
.L_375:
        /*0068*/ 	.byte	0x04, 0x17
        /*006a*/ 	.short	(.L_377 - .L_376)
.L_376:
        /*006c*/ 	.word	0x00000000
        /*0070*/ 	.short	0x0002
        /*0072*/ 	.short	0x0010
        /*0074*/ 	.byte	0x00, 0xf0, 0x21, 0x00


	//----- nvinfo : EIATTR_KPARAM_INFO
	.align		4
.L_377:
        /*0078*/ 	.byte	0x04, 0x17
        /*007a*/ 	.short	(.L_379 - .L_378)
.L_378:
        /*007c*/ 	.word	0x00000000
        /*0080*/ 	.short	0x0001
        /*0082*/ 	.short	0x0008
        /*0084*/ 	.byte	0x00, 0xf0, 0x21, 0x00


	//----- nvinfo : EIATTR_KPARAM_INFO
	.align		4
.L_379:
        /*0088*/ 	.byte	0x04, 0x17
        /*008a*/ 	.short	(.L_381 - .L_380)
.L_380:
        /*008c*/ 	.word	0x00000000
        /*0090*/ 	.short	0x0000
        /*0092*/ 	.short	0x0000
        /*0094*/ 	.byte	0x00, 0xf0, 0x21, 0x00


	//----- nvinfo : EIATTR_SPARSE_MMA_MASK
	.align		4
.L_381:
        /*0098*/ 	.byte	0x03, 0x50
        /*009a*/ 	.short	0x0000


	//----- nvinfo : EIATTR_MAXREG_COUNT
	.align		4
        /*009c*/ 	.byte	0x03, 0x1b
        /*009e*/ 	.short	0x00ff


	//----- nvinfo : EIATTR_MERCURY_ISA_VERSION
	.align		4
        /*00a0*/ 	.byte	0x03, 0x5f
        /*00a2*/ 	.short	0x0101


	//----- nvinfo : EIATTR_COOP_GROUP_MASK_REGIDS
	.align		4
        /*00a4*/ 	.byte	0x04, 0x29
        /*00a6*/ 	.short	(.L_383 - .L_382)


	//   ....[0]....
.L_382:
        /*00a8*/ 	.word	0xffffffff


	//   ....[1]....
        /*00ac*/ 	.word	0xffffffff


	//   ....[2]....
        /*00b0*/ 	.word	0xffffffff


	//   ....[3]....
        /*00b4*/ 	.word	0xffffffff


	//   ....[4]....
        /*00b8*/ 	.word	0xffffffff


	//   ....[5]....
        /*00bc*/ 	.word	0xffffffff


	//----- nvinfo : EIATTR_COOP_GROUP_INSTR_OFFSETS
	.align		4
.L_383:
        /*00c0*/ 	.byte	0x04, 0x28
        /*00c2*/ 	.short	(.L_385 - .L_384)


	//   ....[0]....
.L_384:
        /*00c4*/ 	.word	0x00000c30


	//   ....[1]....
        /*00c8*/ 	.word	0x00000c60


	//   ....[2]....
        /*00cc*/ 	.word	0x00000c90


	//   ....[3]....
        /*00d0*/ 	.word	0x00000cc0


	//   ....[4]....
        /*00d4*/ 	.word	0x00000cf0


	//   ....[5]....
        /*00d8*/ 	.word	0x00000d20


	//----- nvinfo : EIATTR_EXIT_INSTR_OFFSETS
	.align		4
.L_385:
        /*00dc*/ 	.byte	0x04, 0x1c
        /*00de*/ 	.short	(.L_387 - .L_386)


	//   ....[0]....
.L_386:
        /*00e0*/ 	.word	0x00000d40


	//   ....[1]....
        /*00e4*/ 	.word	0x000014c0


	//----- nvinfo : EIATTR_MAX_THREADS
	.align		4
.L_387:
        /*00e8*/ 	.byte	0x04, 0x05
        /*00ea*/ 	.short	(.L_389 - .L_388)
.L_388:
        /*00ec*/ 	.word	0x00000100
        /*00f0*/ 	.word	0x00000001
        /*00f4*/ 	.word	0x00000001


	//----- nvinfo : EIATTR_CRS_STACK_SIZE
	.align		4
.L_389:
        /*00f8*/ 	.byte	0x04, 0x1e
        /*00fa*/ 	.short	(.L_391 - .L_390)
.L_390:
        /*00fc*/ 	.word	0x00000000


	//----- nvinfo : EIATTR_CBANK_PARAM_SIZE
	.align		4
.L_391:
        /*0100*/ 	.byte	0x03, 0x19
        /*0102*/ 	.short	0x0048


	//----- nvinfo : EIATTR_PARAM_CBANK
	.align		4
        /*0104*/ 	.byte	0x04, 0x0a
        /*0106*/ 	.short	(.L_393 - .L_392)
	.align		4
.L_392:
        /*0108*/ 	.word	index@(.nv.constant0._ZN18transformer_engine24fp8_block_scaling_recipe37fp8_block_scaling_partial_cast_kernelIf13__nv_fp8_e4m3Lb0EEEvPKT_PT0_PKfmmmmmm)
        /*010c*/ 	.short	0x0210
        /*010e*/ 	.short	0x0048


	//----- nvinfo : EIATTR_SW_WAR
	.align		4
.L_393:
        /*0110*/ 	.byte	0x04, 0x36
        /*0112*/ 	.short	(.L_395 - .L_394)
.L_394:
        /*0114*/ 	.word	0x00000008
.L_395:


//--------------------- .nv.info._ZN18transformer_engine24fp8_block_scaling_recipe37fp8_block_scaling_partial_cast_kernelIf13__nv_fp8_e4m3Lb1EEEvPKT_PT0_PKfmmmmmm --------------------------
	.section	.nv.info._ZN18transformer_engine24fp8_block_scaling_recipe37fp8_block_scaling_partial_cast_kernelIf13__nv_fp8_e4m3Lb1EEEvPKT_PT0_PKfmmmmmm,"",@"SHT_CUDA_INFO"
	.sectionflags	@""
	.align	4


	//----- nvinfo : EIATTR_CUDA_API_VERSION
	.align		4
        /*0000*/ 	.byte	0x04, 0x37
        /*0002*/ 	.short	(.L_397 - .L_396)
.L_396:
        /*0004*/ 	.word	0x00000082


	//----- nvinfo : EIATTR_KPARAM_INFO
	.align		4
.L_397:
        /*0008*/ 	.byte	0x04, 0x17
        /*000a*/ 	.short	(.L_399 - .L_398)
.L_398:
        /*000c*/ 	.word	0x00000000
        /*0010*/ 	.short	0x0008
        /*0012*/ 	.short	0x0040
        /*0014*/ 	.byte	0x00, 0xf0, 0x21, 0x00


	//----- nvinfo : EIATTR_KPARAM_INFO
	.align		4
.L_399:
        /*0018*/ 	.byte	0x04, 0x17
        /*001a*/ 	.short	(.L_401 - .L_400)
.L_400:
        /*001c*/ 	.word	0x00000000
        /*0020*/ 	.short	0x0007
        /*0022*/ 	.short	0x0038
        /*0024*/ 	.byte	0x00, 0xf0, 0x21, 0x00


	//----- nvinfo : EIATTR_KPARAM_INFO
	.align		4
.L_401:
        /*0028*/ 	.byte	0x04, 0x17
        /*002a*/ 	.short	(.L_403 - .L_402)
.L_402:
        /*002c*/ 	.word	0x00000000
        /*0030*/ 	.short	0x0006
        /*0032*/ 	.short	0x0030
        /*0034*/ 	.byte	0x00, 0xf0, 0x21, 0x00


	//----- nvinfo : EIATTR_KPARAM_INFO
	.align		4
.L_403:
        /*0038*/ 	.byte	0x04, 0x17
        /*003a*/ 	.short	(.L_405 - .L_404)
.L_404:
        /*003c*/ 	.word	0x00000000
        /*0040*/ 	.short	0x0005
        /*0042*/ 	.short	0x0028
        /*0044*/ 	.byte	0x00, 0xf0, 0x21, 0x00


	//----- nvinfo : EIATTR_KPARAM_INFO
	.align		4
.L_405:
        /*0048*/ 	.byte	0x04, 0x17
        /*004a*/ 	.short	(.L_407 - .L_406)
.L_406:
        /*004c*/ 	.word	0x00000000
        /*0050*/ 	.short	0x0004
        /*0052*/ 	.short	0x0020
        /*0054*/ 	.byte	0x00, 0xf0, 0x21, 0x00


	//----- nvinfo : EIATTR_KPARAM_INFO
	.align		4
.L_407:
        /*0058*/ 	.byte	0x04, 0x17
        /*005a*/ 	.short	(.L_409 - .L_408)
.L_408:
        /*005c*/ 	.word	0x00000000
        /*0060*/ 	.short	0x0003
        /*0062*/ 	.short	0x0018
        /*0064*/ 	.byte	0x00, 0xf0, 0x21, 0x00


	//----- nvinfo : EIATTR_KPARAM_INFO
	.align		4
.L_409:
        /*0068*/ 	.byte	0x04, 0x17
        /*006a*/ 	.short	(.L_411 - .L_410)
.L_410:
        /*006c*/ 	.word	0x00000000
        /*0070*/ 	.short	0x0002
        /*0072*/ 	.short	0x0010
        /*0074*/ 	.byte	0x00, 0xf0, 0x21, 0x00


	//----- nvinfo : EIATTR_KPARAM_INFO
	.align		4
.L_411:
        /*0078*/ 	.byte	0x04, 0x17
        /*007a*/ 	.short	(.L_413 - .L_412)
.L_412:
        /*007c*/ 	.word	0x00000000
        /*0080*/ 	.short	0x0001
        /*0082*/ 	.short	0x0008
        /*0084*/ 	.byte	0x00, 0xf0, 0x21, 0x00


	//----- nvinfo : EIATTR_KPARAM_INFO
	.align		4
.L_413:
        /*0088*/ 	.byte	0x04, 0x17
        /*008a*/ 	.short	(.L_415 - .L_414)
.L_414:
        /*008c*/ 	.word	0x00000000
        /*0090*/ 	.short	0x0000
        /*0092*/ 	.short	0x0000
        /*0094*/ 	.byte	0x00, 0xf0, 0x21, 0x00


	//----- nvinfo : EIATTR_SPARSE_MMA_MASK
	.align		4
.L_415:
        /*0098*/ 	.byte	0x03, 0x50
        /*009a*/ 	.short	0x0000


	//----- nvinfo : EIATTR_MAXREG_COUNT
	.align		4
        /*009c*/ 	.byte	0x03, 0x1b
        /*009e*/ 	.short	0x00ff


	//----- nvinfo : EIATTR_MERCURY_ISA_VERSION
	.align		4
        /*00a0*/ 	.byte	0x03, 0x5f
        /*00a2*/ 	.short	0x0101


	//----- nvinfo : EIATTR_COOP_GROUP_MASK_REGIDS
	.align		4
        /*00a4*/ 	.byte	0x04, 0x29
        /*00a6*/ 	.short	(.L_417 - .L_416)


	//   ....[0]....
.L_416:
        /*00a8*/ 	.word	0xffffffff


	//   ....[1]....
        /*00ac*/ 	.word	0xffffffff


	//   ....[2]....
        /*00b0*/ 	.word	0xffffffff


	//   ....[3]....
        /*00b4*/ 	.word	0xffffffff


	//   ....[4]....
        /*00b8*/ 	.word	0xffffffff


	//   ....[5]....
        /*00bc*/ 	.word	0xffffffff


	//----- nvinfo : EIATTR_COOP_GROUP_INSTR_OFFSETS
	.align		4
.L_417:
        /*00c0*/ 	.byte	0x04, 0x28
        /*00c2*/ 	.short	(.L_419 - .L_418)


	//   ....[0]....
.L_418:
        /*00c4*/ 	.word	0x00000c50


	//   ....[1]....
        /*00c8*/ 	.word	0x00000c80


	//   ....[2]....
        /*00cc*/ 	.word	0x00000cb0


	//   ....[3]....
        /*00d0*/ 	.word	0x00000ce0


	//   ....[4]....
        /*00d4*/ 	.word	0x00000d10


	//   ....[5]....
        /*00d8*/ 	.word	0x00000d40


	//----- nvinfo : EIATTR_EXIT_INSTR_OFFSETS
	.align		4
.L_419:
        /*00dc*/ 	.byte	0x04, 0x1c
        /*00de*/ 	.short	(.L_421 - .L_420)


	//   ....[0]....
.L_420:
        /*00e0*/ 	.word	0x00000d60


	//   ....[1]....
        /*00e4*/ 	.word	0x000023e0


	//   ....[2]....
        /*00e8*/ 	.word	0x000024d0


	//----- nvinfo : EIATTR_MAX_THREADS
	.align		4
.L_421:
        /*00ec*/ 	.byte	0x04, 0x05
        /*00ee*/ 	.short	(.L_423 - .L_422)
.L_422:
        /*00f0*/ 	.word	0x00000100
        /*00f4*/ 	.word	0x00000001
        /*00f8*/ 	.word	0x00000001


	//----- nvinfo : EIATTR_CRS_STACK_SIZE
	.align		4
.L_423:
        /*00fc*/ 	.byte	0x04, 0x1e
        /*00fe*/ 	.short	(.L_425 - .L_424)
.L_424:
        /*0100*/ 	.word	0x00000000


	//----- nvinfo : EIATTR_CBANK_PARAM_SIZE
	.align		4
.L_425:
        /*0104*/ 	.byte	0x03, 0x19
        /*0106*/ 	.short	0x0048


	//----- nvinfo : EIATTR_PARAM_CBANK
	.align		4
        /*0108*/ 	.byte	0x04, 0x0a
        /*010a*/ 	.short	(.L_427 - .L_426)
	.align		4
.L_426:
        /*010c*/ 	.word	index@(.nv.constant0._ZN18transformer_engine24fp8_block_scaling_recipe37fp8_block_scaling_partial_cast_kernelIf13__nv_fp8_e4m3Lb1EEEvPKT_PT0_PKfmmmmmm)
        /*0110*/ 	.short	0x0210
        /*0112*/ 	.short	0x0048


	//----- nvinfo : EIATTR_SW_WAR
	.align		4
.L_427:
        /*0114*/ 	.byte	0x04, 0x36
        /*0116*/ 	.short	(.L_429 - .L_428)
.L_428:
        /*0118*/ 	.word	0x00000008
.L_429:


//--------------------- .nv.info._ZN18transformer_engine24fp8_block_scaling_recipe37fp8_block_scaling_partial_cast_kernelIf13__nv_fp8_e5m2Lb0EEEvPKT_PT0_PKfmmmmmm --------------------------
	.section	.nv.info._ZN18transformer_engine24fp8_block_scaling_recipe37fp8_block_scaling_partial_cast_kernelIf13__nv_fp8_e5m2Lb0EEEvPKT_PT0_PKfmmmmmm,"",@"SHT_CUDA_INFO"
	.sectionflags	@""
	.align	4


	//----- nvinfo : EIATTR_CUDA_API_VERSION
	.align		4
        /*0000*/ 	.byte	0x04, 0x37
        /*0002*/ 	.short	(.L_431 - .L_430)
.L_430:
        /*0004*/ 	.word	0x00000082


	//----- nvinfo : EIATTR_KPARAM_INFO
	.align		4
.L_431:
        /*0008*/ 	.byte	0x04, 0x17
        /*000a*/ 	.short	(.L_433 - .L_432)
.L_432:
        /*000c*/ 	.word	0x00000000
        /*0010*/ 	.short	0x0008
        /*0012*/ 	.short	0x0040
        /*0014*/ 	.byte	0x00, 0xf0, 0x21, 0x00


	//----- nvinfo : EIATTR_KPARAM_INFO
	.align		4
.L_433:
        /*0018*/ 	.byte	0x04, 0x17
        /*001a*/ 	.short	(.L_435 - .L_434)
.L_434:
        /*001c*/ 	.word	0x00000000
        /*0020*/ 	.short	0x0007
        /*0022*/ 	.short	0x0038
        /*0024*/ 	.byte	0x00, 0xf0, 0x21, 0x00


	//----- nvinfo : EIATTR_KPARAM_INFO
	.align		4
.L_435:
        /*0028*/ 	.byte	0x04, 0x17
        /*002a*/ 	.short	(.L_437 - .L_436)
.L_436:
        /*002c*/ 	.word	0x00000000
        /*0030*/ 	.short	0x0006
        /*0032*/ 	.short	0x0030
        /*0034*/ 	.byte	0x00, 0xf0, 0x21, 0x00


	//----- nvinfo : EIATTR_KPARAM_INFO
	.align		4
.L_437:
        /*0038*/ 	.byte	0x04, 0x17
        /*003a*/ 	.short	(.L_439 - .L_438)
.L_438:
        /*003c*/ 	.word	0x00000000
        /*0040*/ 	.short	0x0005
        /*0042*/ 	.short	0x0028
        /*0044*/ 	.byte	0x00, 0xf0, 0x21, 0x00


	//----- nvinfo : EIATTR_KPARAM_INFO
	.align		4
.L_439:
        /*0048*/ 	.byte	0x04, 0x17
        /*004a*/ 	.short	(.L_441 - .L_440)
.L_440:
        /*004c*/ 	.word	0x00000000
        /*0050*/ 	.short	0x0004
        /*0052*/ 	.short	0x0020
        /*0054*/ 	.byte	0x00, 0xf0, 0x21, 0x00


	//----- nvinfo : EIATTR_KPARAM_INFO
	.align		4
.L_441:
        /*0058*/ 	.byte	0x04, 0x17
        /*005a*/ 	.short	(.L_443 - .L_442)
.L_442:
        /*005c*/ 	.word	0x00000000
        /*0060*/ 	.short	0x0003
        /*0062*/ 	.short	0x0018
        /*0064*/ 	.byte	0x00, 0xf0, 0x21, 0x00


	//----- nvinfo : EIATTR_KPARAM_INFO
	.align		4
.L_443:
        /*0068*/ 	.byte	0x04, 0x17
        /*006a*/ 	.short	(.L_445 - .L_444)
.L_444:
        /*006c*/ 	.word	0x00000000
        /*0070*/ 	.short	0x0002
        /*0072*/ 	.short	0x0010
        /*0074*/ 	.byte	0x00, 0xf0, 0x21, 0x00


	//----- nvinfo : EIATTR_KPARAM_INFO
	.align		4
.L_445:
        /*0078*/ 	.byte	0x04, 0x17
        /*007a*/ 	.short	(.L_447 - .L_446)
.L_446:
        /*007c*/ 	.word	0x00000000
        /*0080*/ 	.short	0x0001
        /*0082*/ 	.short	0x0008
        /*0084*/ 	.byte	0x00, 0xf0, 0x21, 0x00


	//----- nvinfo : EIATTR_KPARAM_INFO
	.align		4
.L_447:
        /*0088*/ 	.byte	0x04, 0x17
        /*008a*/ 	.short	(.L_449 - .L_448)
.L_448:
        /*008c*/ 	.word	0x00000000
        /*0090*/ 	.short	0x0000
        /*0092*/ 	.short	0x0000
        /*0094*/ 	.byte	0x00, 0xf0, 0x21, 0x00


	//----- nvinfo : EIATTR_SPARSE_MMA_MASK
	.align		4
.L_449:
        /*0098*/ 	.byte	0x03, 0x50
        /*009a*/ 	.short	0x0000


	//----- nvinfo : EIATTR_MAXREG_COUNT
	.align		4
        /*009c*/ 	.byte	0x03, 0x1b
        /*009e*/ 	.short	0x00ff


	//----- nvinfo : EIATTR_MERCURY_ISA_VERSION
	.align		4
        /*00a0*/ 	.byte	0x03, 0x5f
        /*00a2*/ 	.short	0x0101


	//----- nvinfo : EIATTR_COOP_GROUP_MASK_REGIDS
	.align		4
        /*00a4*/ 	.byte	0x04, 0x29
        /*00a6*/ 	.short	(.L_451 - .L_450)


	//   ....[0]....
.L_450:
        /*00a8*/ 	.word	0xffffffff


	//   ....[1]....
        /*00ac*/ 	.word	0xffffffff


	//   ....[2]....
        /*00b0*/ 	.word	0xffffffff


	//   ....[3]....
        /*00b4*/ 	.word	0xffffffff


	//   ....[4]....
        /*00b8*/ 	.word	0xffffffff


	//   ....[5]....
        /*00bc*/ 	.word	0xffffffff


	//----- nvinfo : EIATTR_COOP_GROUP_INSTR_OFFSETS
	.align		4
.L_451:
        /*00c0*/ 	.byte	0x04, 0x28
        /*00c2*/ 	.short	(.L_453 - .L_452)


	//   ....[0]....
.L_452:
        /*00c4*/ 	.word	0x00000c30


	//   ....[1]....
        /*00c8*/ 	.word	0x00000c60


	//   ....[2]....
        /*00cc*/ 	.word	0x00000c90


	//   ....[3]....
        /*00d0*/ 	.word	0x00000cc0


	//   ....[4]....
        /*00d4*/ 	.word	0x00000cf0


	//   ....[5]....
        /*00d8*/ 	.word	0x00000d20


	//----- nvinfo : EIATTR_EXIT_INSTR_OFFSETS
	.align		4
.L_453:
        /*00dc*/ 	.byte	0x04, 0x1c
        /*00de*/ 	.short	(.L_455 - .L_454)


	//   ....[0]....
.L_454:
        /*00e0*/ 	.word	0x00000d40


	//   ....[1]....
        /*00e4*/ 	.word	0x000014c0


	//----- nvinfo : EIATTR_MAX_THREADS
	.align		4
.L_455:
        /*00e8*/ 	.byte	0x04, 0x05
        /*00ea*/ 	.short	(.L_457 - .L_456)
.L_456:
        /*00ec*/ 	.word	0x00000100
        /*00f0*/ 	.word	0x00000001
        /*00f4*/ 	.word	0x00000001


	//----- nvinfo : EIATTR_CRS_STACK_SIZE
	.align		4
.L_457:
        /*00f8*/ 	.byte	0x04, 0x1e
        /*00fa*/ 	.short	(.L_459 - .L_458)
.L_458:
        /*00fc*/ 	.word	0x00000000


	//----- nvinfo : EIATTR_CBANK_PARAM_SIZE
	.align		4
.L_459:
        /*0100*/ 	.byte	0x03, 0x19
        /*0102*/ 	.short	0x0048


	//----- nvinfo : EIATTR_PARAM_CBANK
	.align		4
        /*0104*/ 	.byte	0x04, 0x0a
        /*0106*/ 	.short	(.L_461 - .L_460)
	.align		4
.L_460:
        /*0108*/ 	.word	index@(.nv.constant0._ZN18transformer_engine24fp8_block_scaling_recipe37fp8_block_scaling_partial_cast_kernelIf13__nv_fp8_e5m2Lb0EEEvPKT_PT0_PKfmmmmmm)
        /*010c*/ 	.short	0x0210
        /*010e*/ 	.short	0x0048


	//----- nvinfo : EIATTR_SW_WAR
	.align		4
.L_461:
        /*0110*/ 	.byte	0x04, 0x36
        /*0112*/ 	.short	(.L_463 - .L_462)
.L_462:
        /*0114*/ 	.word	0x00000008
.L_463:


//--------------------- .nv.info._ZN18transformer_engine24fp8_block_scaling_recipe37fp8_block_scaling_partial_cast_kernelIf13__nv_fp8_e5m2Lb1EEEvPKT_PT0_PKfmmmmmm --------------------------
	.section	.nv.info._ZN18transformer_engine24fp8_block_scaling_recipe37fp8_block_scaling_partial_cast_kernelIf13__nv_fp8_e5m2Lb1EEEvPKT_PT0_PKfmmmmmm,"",@"SHT_CUDA_INFO"
	.sectionflags	@""
	.align	4


	//----- nvinfo : EIATTR_CUDA_API_VERSION
	.align		4
        /*0000*/ 	.byte	0x04, 0x37
        /*0002*/ 	.short	(.L_465 - .L_464)
.L_464:
        /*0004*/ 	.word	0x00000082


	//----- nvinfo : EIATTR_KPARAM_INFO
	.align		4
.L_465:
        /*0008*/ 	.byte	0x04, 0x17
        /*000a*/ 	.short	(.L_467 - .L_466)
.L_466:
        /*000c*/ 	.word	0x00000000
        /*0010*/ 	.short	0x0008
        /*0012*/ 	.short	0x0040
        /*0014*/ 	.byte	0x00, 0xf0, 0x21, 0x00


	//----- nvinfo : EIATTR_KPARAM_INFO
	.align		4
.L_467:
        /*0018*/ 	.byte	0x04, 0x17
        /*001a*/ 	.short	(.L_469 - .L_468)
.L_468:
        /*001c*/ 	.word	0x00000000
        /*0020*/ 	.short	0x0007
        /*0022*/ 	.short	0x0038
        /*0024*/ 	.byte	0x00, 0xf0, 0x21, 0x00


	//----- nvinfo : EIATTR_KPARAM_INFO
	.align		4
.L_469:
        /*0028*/ 	.byte	0x04, 0x17
        /*002a*/ 	.short	(.L_471 - .L_470)
.L_470:
        /*002c*/ 	.word	0x00000000
        /*0030*/ 	.short	0x0006
        /*0032*/ 	.short	0x0030
        /*0034*/ 	.byte	0x00, 0xf0, 0x21, 0x00


	//----- nvinfo : EIATTR_KPARAM_INFO
	.align		4
.L_471:
        /*0038*/ 	.byte	0x04, 0x17
        /*003a*/ 	.short	(.L_473 - .L_472)
.L_472:
        /*003c*/ 	.word	0x00000000
        /*0040*/ 	.short	0x0005
        /*0042*/ 	.short	0x0028
        /*0044*/ 	.byte	0x00, 0xf0, 0x21, 0x00


	//----- nvinfo : EIATTR_KPARAM_INFO
	.align		4
.L_473:
        /*0048*/ 	.byte	0x04, 0x17
        /*004a*/ 	.short	(.L_475 - .L_474)
.L_474:
        /*004c*/ 	.word	0x00000000
        /*0050*/ 	.short	0x0004
        /*0052*/ 	.short	0x0020
        /*0054*/ 	.byte	0x00, 0xf0, 0x21, 0x00


	//----- nvinfo : EIATTR_KPARAM_INFO
	.align		4
.L_475:
        /*0058*/ 	.byte	0x04, 0x17
        /*005a*/ 	.short	(.L_477 - .L_476)
.L_476:
        /*005c*/ 	.word	0x00000000
        /*0060*/ 	.short	0x0003
        /*0062*/ 	.short	0x0018
        /*0064*/ 	.byte	0x00, 0xf0, 0x21, 0x00


	//----- nvinfo : EIATTR_KPARAM_INFO
	.align		4
.L_477:
        /*0068*/ 	.byte	0x04, 0x17
        /*006a*/ 	.short	(.L_479 - .L_478)
.L_478:
        /*006c*/ 	.word	0x00000000
        /*0070*/ 	.short	0x0002
        /*0072*/ 	.short	0x0010
        /*0074*/ 	.byte	0x00, 0xf0, 0x21, 0x00


	//----- nvinfo : EIATTR_KPARAM_INFO
	.align		4
.L_479:
        /*0078*/ 	.byte	0x04, 0x17
        /*007a*/ 	.short	(.L_481 - .L_480)
.L_480:
        /*007c*/ 	.word	0x00000000
        /*0080*/ 	.short	0x0001
        /*0082*/ 	.short	0x0008
        /*0084*/ 	.byte	0x00, 0xf0, 0x21, 0x00


	//----- nvinfo : EIATTR_KPARAM_INFO
	.align		4
.L_481:
        /*0088*/ 	.byte	0x04, 0x17
        /*008a*/ 	.short	(.L_483 - .L_482)
.L_482:
        /*008c*/ 	.word	0x00000000
        /*0090*/ 	.short	0x0000
        /*0092*/ 	.short	0x0000
        /*0094*/ 	.byte	0x00, 0xf0, 0x21, 0x00


	//----- nvinfo : EIATTR_SPARSE_MMA_MASK
	.align		4
.L_483:
        /*0098*/ 	.byte	0x03, 0x50
        /*009a*/ 	.short	0x0000


	//----- nvinfo : EIATTR_MAXREG_COUNT
	.align		4
        /*009c*/ 	.byte	0x03, 0x1b
        /*009e*/ 	.short	0x00ff


	//----- nvinfo : EIATTR_MERCURY_ISA_VERSION
	.align		4
        /*00a0*/ 	.byte	0x03, 0x5f
        /*00a2*/ 	.short	0x0101


	//----- nvinfo : EIATTR_COOP_GROUP_MASK_REGIDS
	.align		4
        /*00a4*/ 	.byte	0x04, 0x29
        /*00a6*/ 	.short	(.L_485 - .L_484)


	//   ....[0]....
.L_484:
        /*00a8*/ 	.word	0xffffffff


	//   ....[1]....
        /*00ac*/ 	.word	0xffffffff


	//   ....[2]....
        /*00b0*/ 	.word	0xffffffff


	//   ....[3]....
        /*00b4*/ 	.word	0xffffffff


	//   ....[4]....
        /*00b8*/ 	.word	0xffffffff


	//   ....[5]....
        /*00bc*/ 	.word	0xffffffff


	//----- nvinfo : EIATTR_COOP_GROUP_INSTR_OFFSETS
	.align		4
.L_485:
        /*00c0*/ 	.byte	0x04, 0x28
        /*00c2*/ 	.short	(.L_487 - .L_486)


	//   ....[0]....
.L_486:
        /*00c4*/ 	.word	0x00000c50


	//   ....[1]....
        /*00c8*/ 	.word	0x00000c80


	//   ....[2]....
        /*00cc*/ 	.word	0x00000cb0


	//   ....[3]....
        /*00d0*/ 	.word	0x00000ce0


	//   ....[4]....
        /*00d4*/ 	.word	0x00000d10


	//   ....[5]....
        /*00d8*/ 	.word	0x00000d40


	//----- nvinfo : EIATTR_EXIT_INSTR_OFFSETS
	.align		4
.L_487:
        /*00dc*/ 	.byte	0x04, 0x1c
        /*00de*/ 	.short	(.L_489 - .L_488)


	//   ....[0]....
.L_488:
        /*00e0*/ 	.word	0x00000d60


	//   ....[1]....
        /*00e4*/ 	.word	0x000023e0


	//   ....[2]....
        /*00e8*/ 	.word	0x000024d0


	//----- nvinfo : EIATTR_MAX_THREADS
	.align		4
.L_489:
        /*00ec*/ 	.byte	0x04, 0x05
        /*00ee*/ 	.short	(.L_491 - .L_490)
.L_490:
        /*00f0*/ 	.word	0x00000100
        /*00f4*/ 	.word	0x00000001
        /*00f8*/ 	.word	0x00000001


	//----- nvinfo : EIATTR_CRS_STACK_SIZE
	.align		4
.L_491:
        /*00fc*/ 	.byte	0x04, 0x1e
        /*00fe*/ 	.short	(.L_493 - .L_492)
.L_492:
        /*0100*/ 	.word	0x00000000


	//----- nvinfo : EIATTR_CBANK_PARAM_SIZE
	.align		4
.L_493:
        /*0104*/ 	.byte	0x03, 0x19
        /*0106*/ 	.short	0x0048


	//----- nvinfo : EIATTR_PARAM_CBANK
	.align		4
        /*0108*/ 	.byte	0x04, 0x0a
        /*010a*/ 	.short	(.L_495 - .L_494)
	.align		4
.L_494:
        /*010c*/ 	.word	index@(.nv.constant0._ZN18transformer_engine24fp8_block_scaling_recipe37fp8_block_scaling_partial_cast_kernelIf13__nv_fp8_e5m2Lb1EEEvPKT_PT0_PKfmmmmmm)
        /*0110*/ 	.short	0x0210
        /*0112*/ 	.short	0x0048


	//----- nvinfo : EIATTR_SW_WAR
	.align		4
.L_495:
        /*0114*/ 	.byte	0x04, 0x36
        /*0116*/ 	.short	(.L_497 - .L_496)
.L_496:
        /*0118*/ 	.word	0x00000008
.L_497:


//--------------------- .nv.info._ZN18transformer_engine24fp8_block_scaling_recipe45fp8_block_scaling_compute_partial_amax_kernelI13__nv_bfloat16EEvPKT_Pfmmmmmm --------------------------
	.section	.nv.info._ZN18transformer_engine24fp8_block_scaling_recipe45fp8_block_scaling_compute_partial_amax_kernelI13__nv_bfloat16EEvPKT_Pfmmmmmm,"",@"SHT_CUDA_INFO"
	.sectionflags	@""
	.align	4


	//----- nvinfo : EIATTR_CUDA_API_VERSION
	.align		4
        /*0000*/ 	.byte	0x04, 0x37
        /*0002*/ 	.short	(.L_499 - .L_498)
.L_498:
        /*0004*/ 	.word	0x00000082


	//----- nvinfo : EIATTR_KPARAM_INFO
	.align		4
.L_499:
        /*0008*/ 	.byte	0x04, 0x17
        /*000a*/ 	.short	(.L_501 - .L_500)
.L_500:
        /*000c*/ 	.word	0x00000000
        /*0010*/ 	.short	0x0007
        /*0012*/ 	.short	0x0038
        /*0014*/ 	.byte	0x00, 0xf0, 0x21, 0x00


	//----- nvinfo : EIATTR_KPARAM_INFO
	.align		4
.L_501:
        /*0018*/ 	.byte	0x04, 0x17
        /*001a*/ 	.short	(.L_503 - .L_502)
.L_502:
        /*001c*/ 	.word	0x00000000
        /*0020*/ 	.short	0x0006
        /*0022*/ 	.short	0x0030
        /*0024*/ 	.byte	0x00, 0xf0, 0x21, 0x00


	//----- nvinfo : EIATTR_KPARAM_INFO
	.align		4
.L_503:
        /*0028*/ 	.byte	0x04, 0x17
        /*002a*/ 	.short	(.L_505 - .L_504)
.L_504:
        /*002c*/ 	.word	0x00000000
        /*0030*/ 	.short	0x0005
        /*0032*/ 	.short	0x0028
        /*0034*/ 	.byte	0x00, 0xf0, 0x21, 0x00


	//----- nvinfo : EIATTR_KPARAM_INFO
	.align		4
.L_505:
        /*0038*/ 	.byte	0x04, 0x17
        /*003a*/ 	.short	(.L_507 - .L_506)
.L_506:
        /*003c*/ 	.word	0x00000000
        /*0040*/ 	.short	0x0004
        /*0042*/ 	.short	0x0020
        /*0044*/ 	.byte	0x00, 0xf0, 0x21, 0x00


	//----- nvinfo : EIATTR_KPARAM_INFO
	.align		4
.L_507:
        /*0048*/ 	.byte	0x04, 0x17
        /*004a*/ 	.short	(.L_509 - .L_508)
.L_508:
        /*004c*/ 	.word	0x00000000
        /*0050*/ 	.short	0x0003
        /*0052*/ 	.short	0x0018
        /*0054*/ 	.byte	0x00, 0xf0, 0x21, 0x00


	//----- nvinfo : EIATTR_KPARAM_INFO
	.align		4
.L_509:
        /*0058*/ 	.byte	0x04, 0x17
        /*005a*/ 	.short	(.L_511 - .L_510)
.L_510:
        /*005c*/ 	.word	0x00000000
        /*0060*/ 	.short	0x0002
        /*0062*/ 	.short	0x0010
        /*0064*/ 	.byte	0x00, 0xf0, 0x21, 0x00


	//----- nvinfo : EIATTR_KPARAM_INFO
	.align		4
.L_511:
        /*0068*/ 	.byte	0x04, 0x17
        /*006a*/ 	.short	(.L_513 - .L_512)
.L_512:
        /*006c*/ 	.word	0x00000000
        /*0070*/ 	.short	0x0001
        /*0072*/ 	.short	0x0008
        /*0074*/ 	.byte	0x00, 0xf0, 0x21, 0x00


	//----- nvinfo : EIATTR_KPARAM_INFO
	.align		4
.L_513:
        /*0078*/ 	.byte	0x04, 0x17
        /*007a*/ 	.short	(.L_515 - .L_514)
.L_514:
        /*007c*/ 	.word	0x00000000
        /*0080*/ 	.short	0x0000
        /*0082*/ 	.short	0x0000
        /*0084*/ 	.byte	0x00, 0xf0, 0x21, 0x00


	//----- nvinfo : EIATTR_SPARSE_MMA_MASK
	.align		4
.L_515:
        /*0088*/ 	.byte	0x03, 0x50
        /*008a*/ 	.short	0x0000


	//----- nvinfo : EIATTR_MAXREG_COUNT
	.align		4
        /*008c*/ 	.byte	0x03, 0x1b
        /*008e*/ 	.short	0x00ff


	//----- nvinfo : EIATTR_NUM_BARRIERS
	.align		4
        /*0090*/ 	.byte	0x02, 0x4c
        /*0092*/ 	.byte	0x01
	.zero		1


	//----- nvinfo : EIATTR_MERCURY_ISA_VERSION
	.align		4
        /*0094*/ 	.byte	0x03, 0x5f
        /*0096*/ 	.short	0x0101


	//----- nvinfo : EIATTR_COOP_GROUP_MASK_REGIDS
	.align		4
        /*0098*/ 	.byte	0x04, 0x29
        /*009a*/ 	.short	(.L_517 - .L_516)


	//   ....[0]....
.L_516:
        /*009c*/ 	.word	0xffffffff


	//   ....[1]....
        /*00a0*/ 	.word	0xffffffff


	//   ....[2]....
        /*00a4*/ 	.word	0xffffffff


	//   ....[3]....
        /*00a8*/ 	.word	0xffffffff


	//   ....[4]....
        /*00ac*/ 	.word	0xffffffff


	//----- nvinfo : EIATTR_COOP_GROUP_INSTR_OFFSETS
	.align		4
.L_517:
        /*00b0*/ 	.byte	0x04, 0x28
        /*00b2*/ 	.short	(.L_519 - .L_518)


	//   ....[0]....
.L_518:
        /*00b4*/ 	.word	0x00000ae0


	//   ....[1]....
        /*00b8*/ 	.word	0x00000b10


	//   ....[2]....
        /*00bc*/ 	.word	0x00000b90


	//   ....[3]....
        /*00c0*/ 	.word	0x00000bd0


	//   ....[4]....
        /*00c4*/ 	.word	0x00000c00


	//----- nvinfo : EIATTR_EXIT_INSTR_OFFSETS
	.align		4
.L_519:
        /*00c8*/ 	.byte	0x04, 0x1c
        /*00ca*/ 	.short	(.L_521 - .L_520)


	//   ....[0]....
.L_520:
        /*00cc*/ 	.word	0x00000c40


	//   ....[1]....
        /*00d0*/ 	.word	0x00000e20


	//----- nvinfo : EIATTR_MAX_THREADS
	.align		4
.L_521:
        /*00d4*/ 	.byte	0x04, 0x05
        /*00d6*/ 	.short	(.L_523 - .L_522)
.L_522:
        /*00d8*/ 	.word	0x00000100
        /*00dc*/ 	.word	0x00000001
        /*00e0*/ 	.word	0x00000001


	//----- nvinfo : EIATTR_CBANK_PARAM_SIZE
	.align		4
.L_523:
        /*00e4*/ 	.byte	0x03, 0x19
        /*00e6*/ 	.short	0x0040


	//----- nvinfo : EIATTR_PARAM_CBANK
	.align		4
        /*00e8*/ 	.byte	0x04, 0x0a
        /*00ea*/ 	.short	(.L_525 - .L_524)
	.align		4
.L_524:
        /*00ec*/ 	.word	index@(.nv.constant0._ZN18transformer_engine24fp8_block_scaling_recipe45fp8_block_scaling_compute_partial_amax_kernelI13__nv_bfloat16EEvPKT_Pfmmmmmm)
        /*00f0*/ 	.short	0x0210
        /*00f2*/ 	.short	0x0040


	//----- nvinfo : EIATTR_SW_WAR
	.align		4
.L_525:
        /*00f4*/ 	.byte	0x04, 0x36
        /*00f6*/ 	.short	(.L_527 - .L_526)
.L_526:
        /*00f8*/ 	.word	0x00000008
.L_527:


//--------------------- .nv.info._ZN18transformer_engine24fp8_block_scaling_recipe45fp8_block_scaling_compute_partial_amax_kernelI6__halfEEvPKT_Pfmmmmmm --------------------------
	.section	.nv.info._ZN18transformer_engine24fp8_block_scaling_recipe45fp8_block_scaling_compute_partial_amax_kernelI6__halfEEvPKT_Pfmmmmmm,"",@"SHT_CUDA_INFO"
	.sectionflags	@""
	.align	4


	//----- nvinfo : EIATTR_CUDA_API_VERSION
	.align		4
        /*0000*/ 	.byte	0x04, 0x37
        /*0002*/ 	.short	(.L_529 - .L_528)
.L_528:
        /*0004*/ 	.word	0x00000082


	//----- nvinfo : EIATTR_KPARAM_INFO
	.align		4
.L_529:
        /*0008*/ 	.byte	0x04, 0x17
        /*000a*/ 	.short	(.L_531 - .L_530)
.L_530:
        /*000c*/ 	.word	0x00000000
        /*0010*/ 	.short	0x0007
        /*0012*/ 	.short	0x0038
        /*0014*/ 	.byte	0x00, 0xf0, 0x21, 0x00


	//----- nvinfo : EIATTR_KPARAM_INFO
	.align		4
.L_531:
        /*0018*/ 	.byte	0x04, 0x17
        /*001a*/ 	.short	(.L_533 - .L_532)
.L_532:
        /*001c*/ 	.word	0x00000000
        /*0020*/ 	.short	0x0006
        /*0022*/ 	.short	0x0030
        /*0024*/ 	.byte	0x00, 0xf0, 0x21, 0x00


	//----- nvinfo : EIATTR_KPARAM_INFO
	.align		4
.L_533:
        /*0028*/ 	.byte	0x04, 0x17
        /*002a*/ 	.short	(.L_535 - .L_534)
.L_534:
        /*002c*/ 	.word	0x00000000
        /*0030*/ 	.short	0x0005
        /*0032*/ 	.short	0x0028
        /*0034*/ 	.byte	0x00, 0xf0, 0x21, 0x00


	//----- nvinfo : EIATTR_KPARAM_INFO
	.align		4
.L_535:
        /*0038*/ 	.byte	0x04, 0x17
        /*003a*/ 	.short	(.L_537 - .L_536)
.L_536:
        /*003c*/ 	.word	0x00000000
        /*0040*/ 	.short	0x0004
        /*0042*/ 	.short	0x0020
        /*0044*/ 	.byte	0x00, 0xf0, 0x21, 0x00


	//----- nvinfo : EIATTR_KPARAM_INFO
	.align		4
.L_537:
        /*0048*/ 	.byte	0x04, 0x17
        /*004a*/ 	.short	(.L_539 - .L_538)
.L_538:
        /*004c*/ 	.word	0x00000000
        /*0050*/ 	.short	0x0003
        /*0052*/ 	.short	0x0018
        /*0054*/ 	.byte	0x00, 0xf0, 0x21, 0x00


	//----- nvinfo : EIATTR_KPARAM_INFO
	.align		4
.L_539:
        /*0058*/ 	.byte	0x04, 0x17
        /*005a*/ 	.short	(.L_541 - .L_540)
.L_540:
        /*005c*/ 	.word	0x00000000
        /*0060*/ 	.short	0x0002
        /*0062*/ 	.short	0x0010
        /*0064*/ 	.byte	0x00, 0xf0, 0x21, 0x00


	//----- nvinfo : EIATTR_KPARAM_INFO
	.align		4
.L_541:
        /*0068*/ 	.byte	0x04, 0x17
        /*006a*/ 	.short	(.L_543 - .L_542)
.L_542:
        /*006c*/ 	.word	0x00000000
        /*0070*/ 	.short	0x0001
        /*0072*/ 	.short	0x0008
        /*0074*/ 	.byte	0x00, 0xf0, 0x21, 0x00


	//----- nvinfo : EIATTR_KPARAM_INFO
	.align		4
.L_543:
        /*0078*/ 	.byte	0x04, 0x17
        /*007a*/ 	.short	(.L_545 - .L_544)
.L_544:
        /*007c*/ 	.word	0x00000000
        /*0080*/ 	.short	0x0000
        /*0082*/ 	.short	0x0000
        /*0084*/ 	.byte	0x00, 0xf0, 0x21, 0x00


	//----- nvinfo : EIATTR_SPARSE_MMA_MASK
	.align		4
.L_545:
        /*0088*/ 	.byte	0x03, 0x50
        /*008a*/ 	.short	0x0000


	//----- nvinfo : EIATTR_MAXREG_COUNT
	.align		4
        /*008c*/ 	.byte	0x03, 0x1b
        /*008e*/ 	.short	0x00ff


	//----- nvinfo : EIATTR_NUM_BARRIERS
	.align		4
        /*0090*/ 	.byte	0x02, 0x4c
        /*0092*/ 	.byte	0x01
	.zero		1


	//----- nvinfo : EIATTR_MERCURY_ISA_VERSION
	.align		4
        /*0094*/ 	.byte	0x03, 0x5f
        /*0096*/ 	.short	0x0101


	//----- nvinfo : EIATTR_COOP_GROUP_MASK_REGIDS
	.align		4
        /*0098*/ 	.byte	0x04, 0x29
        /*009a*/ 	.short	(.L_547 - .L_546)


	//   ....[0]....
.L_546:
        /*009c*/ 	.word	0xffffffff


	//   ....[1]....
        /*00a0*/ 	.word	0xffffffff


	//   ....[2]....
        /*00a4*/ 	.word	0xffffffff


	//   ....[3]....
        /*00a8*/ 	.word	0xffffffff


	//   ....[4]....
        /*00ac*/ 	.word	0xffffffff


	//----- nvinfo : EIATTR_COOP_GROUP_INSTR_OFFSETS
	.align		4
.L_547:
        /*00b0*/ 	.byte	0x04, 0x28
        /*00b2*/ 	.short	(.L_549 - .L_548)


	//   ....[0]....
.L_548:
        /*00b4*/ 	.word	0x00000ae0


	//   ....[1]....
        /*00b8*/ 	.word	0x00000b10


	//   ....[2]....
        /*00bc*/ 	.word	0x00000b90


	//   ....[3]....
        /*00c0*/ 	.word	0x00000bd0


	//   ....[4]....
        /*00c4*/ 	.word	0x00000c00


	//----- nvinfo : EIATTR_EXIT_INSTR_OFFSETS
	.align		4
.L_549:
        /*00c8*/ 	.byte	0x04, 0x1c
        /*00ca*/ 	.short	(.L_551 - .L_550)


	//   ....[0]....
.L_550:
        /*00cc*/ 	.word	0x00000c40


	//   ....[1]....
        /*00d0*/ 	.word	0x00000e20


	//----- nvinfo : EIATTR_MAX_THREADS
	.align		4
.L_551:
        /*00d4*/ 	.byte	0x04, 0x05
        /*00d6*/ 	.short	(.L_553 - .L_552)
.L_552:
        /*00d8*/ 	.word	0x00000100
        /*00dc*/ 	.word	0x00000001
        /*00e0*/ 	.word	0x00000001


	//----- nvinfo : EIATTR_CBANK_PARAM_SIZE
	.align		4
.L_553:
        /*00e4*/ 	.byte	0x03, 0x19
        /*00e6*/ 	.short	0x0040


	//----- nvinfo : EIATTR_PARAM_CBANK
	.align		4
        /*00e8*/ 	.byte	0x04, 0x0a
        /*00ea*/ 	.short	(.L_555 - .L_554)
	.align		4
.L_554:
        /*00ec*/ 	.word	index@(.nv.constant0._ZN18transformer_engine24fp8_block_scaling_recipe45fp8_block_scaling_compute_partial_amax_kernelI6__halfEEvPKT_Pfmmmmmm)
        /*00f0*/ 	.short	0x0210
        /*00f2*/ 	.short	0x0040


	//----- nvinfo : EIATTR_SW_WAR
	.align		4
.L_555:
        /*00f4*/ 	.byte	0x04, 0x36
        /*00f6*/ 	.short	(.L_557 - .L_556)
.L_556:
        /*00f8*/ 	.word	0x00000008
.L_557:


//--------------------- .nv.info._ZN18transformer_engine24fp8_block_scaling_recipe45fp8_block_scaling_compute_partial_amax_kernelIfEEvPKT_Pfmmmmmm --------------------------
	.section	.nv.info._ZN18transformer_engine24fp8_block_scaling_recipe45fp8_block_scaling_compute_partial_amax_kernelIfEEvPKT_Pfmmmmmm,"",@"SHT_CUDA_INFO"
	.sectionflags	@""
	.align	4


	//----- nvinfo : EIATTR_CUDA_API_VERSION
	.align		4
        /*0000*/ 	.byte	0x04, 0x37
        /*0002*/ 	.short	(.L_559 - .L_558)
.L_558:
        /*0004*/ 	.word	0x00000082


	//----- nvinfo : EIATTR_KPARAM_INFO
	.align		4
.L_559:
        /*0008*/ 	.byte	0x04, 0x17
        /*000a*/ 	.short	(.L_561 - .L_560)
.L_560:
        /*000c*/ 	.word	0x00000000
        /*0010*/ 	.short	0x0007
        /*0012*/ 	.short	0x0038
        /*0014*/ 	.byte	0x00, 0xf0, 0x21, 0x00


	//----- nvinfo : EIATTR_KPARAM_INFO
	.align		4
.L_561:
        /*0018*/ 	.byte	0x04, 0x17
        /*001a*/ 	.short	(.L_563 - .L_562)
.L_562:
        /*001c*/ 	.word	0x00000000
        /*0020*/ 	.short	0x0006
        /*0022*/ 	.short	0x0030
        /*0024*/ 	.byte	0x00, 0xf0, 0x21, 0x00


	//----- nvinfo : EIATTR_KPARAM_INFO
	.align		4
.L_563:
        /*0028*/ 	.byte	0x04, 0x17
        /*002a*/ 	.short	(.L_565 - .L_564)
.L_564:
        /*002c*/ 	.word	0x00000000
        /*0030*/ 	.short	0x0005
        /*0032*/ 	.short	0x0028
        /*0034*/ 	.byte	0x00, 0xf0, 0x21, 0x00


	//----- nvinfo : EIATTR_KPARAM_INFO
	.align		4
.L_565:
        /*0038*/ 	.byte	0x04, 0x17
        /*003a*/ 	.short	(.L_567 - .L_566)
.L_566:
        /*003c*/ 	.word	0x00000000
        /*0040*/ 	.short	0x0004
        /*0042*/ 	.short	0x0020
        /*0044*/ 	.byte	0x00, 0xf0, 0x21, 0x00


	//----- nvinfo : EIATTR_KPARAM_INFO
	.align		4
.L_567:
        /*0048*/ 	.byte	0x04, 0x17
        /*004a*/ 	.short	(.L_569 - .L_568)
.L_568:
        /*004c*/ 	.word	0x00000000
        /*0050*/ 	.short	0x0003
        /*0052*/ 	.short	0x0018
        /*0054*/ 	.byte	0x00, 0xf0, 0x21, 0x00


	//----- nvinfo : EIATTR_KPARAM_INFO
	.align		4
.L_569:
        /*0058*/ 	.byte	0x04, 0x17
        /*005a*/ 	.short	(.L_571 - .L_570)
.L_570:
        /*005c*/ 	.word	0x00000000
        /*0060*/ 	.short	0x0002
        /*0062*/ 	.short	0x0010
        /*0064*/ 	.byte	0x00, 0xf0, 0x21, 0x00


	//----- nvinfo : EIATTR_KPARAM_INFO
	.align		4
.L_571:
        /*0068*/ 	.byte	0x04, 0x17
        /*006a*/ 	.short	(.L_573 - .L_572)
.L_572:
        /*006c*/ 	.word	0x00000000
        /*0070*/ 	.short	0x0001
        /*0072*/ 	.short	0x0008
        /*0074*/ 	.byte	0x00, 0xf0, 0x21, 0x00


	//----- nvinfo : EIATTR_KPARAM_INFO
	.align		4
.L_573:
        /*0078*/ 	.byte	0x04, 0x17
        /*007a*/ 	.short	(.L_575 - .L_574)
.L_574:
        /*007c*/ 	.word	0x00000000
        /*0080*/ 	.short	0x0000
        /*0082*/ 	.short	0x0000
        /*0084*/ 	.byte	0x00, 0xf0, 0x21, 0x00


	//----- nvinfo : EIATTR_SPARSE_MMA_MASK
	.align		4
.L_575:
        /*0088*/ 	.byte	0x03, 0x50
        /*008a*/ 	.short	0x0000


	//----- nvinfo : EIATTR_MAXREG_COUNT
	.align		4
        /*008c*/ 	.byte	0x03, 0x1b
        /*008e*/ 	.short	0x00ff


	//----- nvinfo : EIATTR_NUM_BARRIERS
	.align		4
        /*0090*/ 	.byte	0x02, 0x4c
        /*0092*/ 	.byte	0x01
	.zero		1


	//----- nvinfo : EIATTR_MERCURY_ISA_VERSION
	.align		4
        /*0094*/ 	.byte	0x03, 0x5f
        /*0096*/ 	.short	0x0101


	//----- nvinfo : EIATTR_COOP_GROUP_MASK_REGIDS
	.align		4
        /*0098*/ 	.byte	0x04, 0x29
        /*009a*/ 	.short	(.L_577 - .L_576)


	//   ....[0]....
.L_576:
        /*009c*/ 	.word	0xffffffff


	//   ....[1]....
        /*00a0*/ 	.word	0xffffffff


	//   ....[2]....
        /*00a4*/ 	.word	0xffffffff


	//   ....[3]....
        /*00a8*/ 	.word	0xffffffff


	//   ....[4]....
        /*00ac*/ 	.word	0xffffffff


	//----- nvinfo : EIATTR_COOP_GROUP_INSTR_OFFSETS
	.align		4
.L_577:
        /*00b0*/ 	.byte	0x04, 0x28
        /*00b2*/ 	.short	(.L_579 - .L_578)


	//   ....[0]....
.L_578:
        /*00b4*/ 	.word	0x00000a60


	//   ....[1]....
        /*00b8*/ 	.word	0x00000a90


	//   ....[2]....
        /*00bc*/ 	.word	0x00000b10


	//   ....[3]....
        /*00c0*/ 	.word	0x00000b50


	//   ....[4]....
        /*00c4*/ 	.word	0x00000b80


	//----- nvinfo : EIATTR_EXIT_INSTR_OFFSETS
	.align		4
.L_579:
        /*00c8*/ 	.byte	0x04, 0x1c
        /*00ca*/ 	.short	(.L_581 - .L_580)


	//   ....[0]....
.L_580:
        /*00cc*/ 	.word	0x00000bc0


	//   ....[1]....
        /*00d0*/ 	.word	0x00000da0


	//----- nvinfo : EIATTR_MAX_THREADS
	.align		4
.L_581:
        /*00d4*/ 	.byte	0x04, 0x05
        /*00d6*/ 	.short	(.L_583 - .L_582)
.L_582:
        /*00d8*/ 	.word	0x00000100
        /*00dc*/ 	.word	0x00000001
        /*00e0*/ 	.word	0x00000001


	//----- nvinfo : EIATTR_CBANK_PARAM_SIZE
	.align		4
.L_583:
        /*00e4*/ 	.byte	0x03, 0x19
        /*00e6*/ 	.short	0x0040


	//----- nvinfo : EIATTR_PARAM_CBANK
	.align		4
        /*00e8*/ 	.byte	0x04, 0x0a
        /*00ea*/ 	.short	(.L_585 - .L_584)
	.align		4
.L_584:
        /*00ec*/ 	.word	index@(.nv.constant0._ZN18transformer_engine24fp8_block_scaling_recipe45fp8_block_scaling_compute_partial_amax_kernelIfEEvPKT_Pfmmmmmm)
        /*00f0*/ 	.short	0x0210
        /*00f2*/ 	.short	0x0040


	//----- nvinfo : EIATTR_SW_WAR
	.align		4
.L_585:
        /*00f4*/ 	.byte	0x04, 0x36
        /*00f6*/ 	.short	(.L_587 - .L_586)
.L_586:
        /*00f8*/ 	.word	0x00000008
.L_587:


//--------------------- .nv.callgraph             --------------------------
	.section	.nv.callgraph,"",@"SHT_CUDA_CALLGRAPH"
	.align	4
	.sectionentsize	8
	.align		4
        /*0000*/ 	.word	0x00000000
	.align		4
        /*0004*/ 	.word	0xffffffff
	.align		4
        /*0008*/ 	.word	0x00000000
	.align		4
        /*000c*/ 	.word	0xfffffffe
	.align		4
        /*0010*/ 	.word	0x00000000
	.align		4
        /*0014*/ 	.word	0xfffffffd
	.align		4
        /*0018*/ 	.word	0x00000000
	.align		4
        /*001c*/ 	.word	0xfffffffc


//--------------------- .text._ZN18transformer_engine24fp8_block_scaling_recipe37fp8_block_scaling_partial_cast_kernelI13__nv_bfloat1613__nv_fp8_e4m3Lb0EEEvPKT_PT0_PKfmmmmmm --------------------------
	.section	.text._ZN18transformer_engine24fp8_block_scaling_recipe37fp8_block_scaling_partial_cast_kernelI13__nv_bfloat1613__nv_fp8_e4m3Lb0EEEvPKT_PT0_PKfmmmmmm,"ax",@progbits
	.align	128
        .global         _ZN18transformer_engine24fp8_block_scaling_recipe37fp8_block_scaling_partial_cast_kernelI13__nv_bfloat1613__nv_fp8_e4m3Lb0EEEvPKT_PT0_PKfmmmmmm
        .type           _ZN18transformer_engine24fp8_block_scaling_recipe37fp8_block_scaling_partial_cast_kernelI13__nv_bfloat1613__nv_fp8_e4m3Lb0EEEvPKT_PT0_PKfmmmmmm,@function
        .size           _ZN18transformer_engine24fp8_block_scaling_recipe37fp8_block_scaling_partial_cast_kernelI13__nv_bfloat1613__nv_fp8_e4m3Lb0EEEvPKT_PT0_PKfmmmmmm,(.L_x_240 - _ZN18transformer_engine24fp8_block_scaling_recipe37fp8_block_scaling_partial_cast_kernelI13__nv_bfloat1613__nv_fp8_e4m3Lb0EEEvPKT_PT0_PKfmmmmmm)
        .other          _ZN18transformer_engine24fp8_block_scaling_recipe37fp8_block_scaling_partial_cast_kernelI13__nv_bfloat1613__nv_fp8_e4m3Lb0EEEvPKT_PT0_PKfmmmmmm,@"STO_CUDA_ENTRY STV_DEFAULT"
_ZN18transformer_engine24fp8_block_scaling_recipe37fp8_block_scaling_partial_cast_kernelI13__nv_bfloat1613__nv_fp8_e4m3Lb0EEEvPKT_PT0_PKfmmmmmm:
.text._ZN18transformer_engine24fp8_block_scaling_recipe37fp8_block_scaling_partial_cast_kernelI13__nv_bfloat1613__nv_fp8_e4m3Lb0EEEvPKT_PT0_PKfmmmmmm:
[----:B------:R-:W-:Y:S01]  /*0000*/  LDC R1, c[0x0][0x28] ;  /* 0x00000a00ff017b82 */ /* 0x000fe20000000800 */
[----:B------:R-:W0:Y:S07]  /*0010*/  S2R R4, SR_CTAID.Y ;  /* 0x0000000000047919 */ /* 0x000e2e0000002600 */
[----:B------:R-:W1:Y:S01]  /*0020*/  LDC.64 R8, c[0x0][0x220] ;  /* 0x00008800ff087b82 */ /* 0x000e620000000a00 */
[----:B------:R-:W-:Y:S01]  /*0030*/  ULDC.64 UR4, c[0x0][0x228] ;  /* 0x00008a0000047ab9 */ /* 0x000fe20000000a00 */
[----:B------:R-:W-:Y:S01]  /*0040*/  ULDC.64 UR10, c[0x0][0x240] ;  /* 0x00009000000a7ab9 */ /* 0x000fe20000000a00 */
[----:B------:R-:W2:Y:S01]  /*0050*/  S2R R0, SR_CTAID.X ;  /* 0x0000000000007919 */ /* 0x000ea20000002500 */
[----:B------:R-:W-:Y:S01]  /*0060*/  ULDC.64 UR6, c[0x0][0x248] ;  /* 0x0000920000067ab9 */ /* 0x000fe20000000a00 */
[----:B------:R-:W-:Y:S01]  /*0070*/  ULDC.64 UR8, c[0x0][0x208] ;  /* 0x0000820000087ab9 */ /* 0x000fe20000000a00 */
[----:B------:R-:W3:Y:S01]  /*0080*/  S2R R11, SR_CgaCtaId ;  /* 0x00000000000b7919 */ /* 0x000ee20000008800 */
[----:B------:R-:W-:Y:S01]  /*0090*/  IMAD.MOV.U32 R20, RZ, RZ, 0x84 ;  /* 0x00000084ff147424 */ /* 0x000fe200078e00ff */
[----:B------:R-:W-:Y:S01]  /*00a0*/  ULDC.64 UR12, c[0x0][0x240] ;  /* 0x00009000000c7ab9 */ /* 0x000fe20000000a00 */
[----:B------:R-:W-:Y:S01]  /*00b0*/  ULDC.64 UR14, c[0x0][0x248] ;  /* 0x00009200000e7ab9 */ /* 0x000fe20000000a00 */
[----:B0-----:R-:W-:-:S02]  /*00c0*/  SHF.R.S32.HI R2, RZ, 0x1f, R4 ;  /* 0x0000001fff027819 */ /* 0x001fc40000011404 */
[----:B--2---:R-:W-:-:S03]  /*00d0*/  SHF.R.S32.HI R5, RZ, 0x1f, R0 ;  /* 0x0000001fff057819 */ /* 0x004fc60000011400 */
[----:B------:R-:W-:Y:S02]  /*00e0*/  IMAD R7, R2, UR4, RZ ;  /* 0x0000000402077c24 */ /* 0x000fe4000f8e02ff */
[----:B------:R-:W-:-:S04]  /*00f0*/  IMAD.WIDE.U32 R2, R4, UR4, RZ ;  /* 0x0000000404027c25 */ /* 0x000fc8000f8e00ff */
[----:B------:R-:W-:Y:S01]  /*0100*/  IMAD R7, R4, UR5, R7 ;  /* 0x0000000504077c24 */ /* 0x000fe2000f8e0207 */
[----:B------:R-:W-:Y:S02]  /*0110*/  ULDC.64 UR4, c[0x0][0x230] ;  /* 0x00008c0000047ab9 */ /* 0x000fe40000000a00 */
[----:B------:R-:W-:Y:S02]  /*0120*/  IMAD R5, R5, UR4, RZ ;  /* 0x0000000405057c24 */ /* 0x000fe4000f8e02ff */
[----:B------:R-:W-:Y:S02]  /*0130*/  IMAD.IADD R3, R3, 0x1, R7 ;  /* 0x0000000103037824 */ /* 0x000fe400078e0207 */
[C---:B------:R-:W-:Y:S02]  /*0140*/  IMAD R5, R0.reuse, UR5, R5 ;  /* 0x0000000500057c24 */ /* 0x040fe4000f8e0205 */
[----:B------:R-:W-:Y:S01]  /*0150*/  IMAD.WIDE.U32 R2, R0, UR4, R2 ;  /* 0x0000000400027c25 */ /* 0x000fe2000f8e0002 */
[----:B------:R-:W-:-:S03]  /*0160*/  ULDC.64 UR4, c[0x0][0x250] ;  /* 0x0000940000047ab9 */ /* 0x000fc60000000a00 */
[----:B------:R-:W-:Y:S01]  /*0170*/  IMAD.IADD R3, R3, 0x1, R5 ;  /* 0x0000000103037824 */ /* 0x000fe200078e0205 */
[----:B-1----:R-:W-:-:S04]  /*0180*/  LEA R6, P0, R2, R8, 0x2 ;  /* 0x0000000802067211 */ /* 0x002fc800078010ff */
[----:B------:R-:W-:Y:S02]  /*0190*/  LEA.HI.X R7, R2, R9, R3, 0x2, P0 ;  /* 0x0000000902077211 */ /* 0x000fe400000f1403 */
[----:B------:R-:W0:Y:S01]  /*01a0*/  S2R R3, SR_TID.X ;  /* 0x0000000000037919 */ /* 0x000e220000002100 */
[----:B------:R-:W-:Y:S01]  /*01b0*/  MOV R8, 0x400 ;  /* 0x0000040000087802 */ /* 0x000fe20000000f00 */
[----:B------:R-:W-:Y:S01]  /*01c0*/  IMAD.SHL.U32 R12, R0, 0x80, RZ ;  /* 0x00000080000c7824 */ /* 0x000fe200078e00ff */
[----:B------:R-:W-:Y:S01]  /*01d0*/  UIADD3 UR4, UP0, UR4, UR6, URZ ;  /* 0x0000000604047290 */ /* 0x000fe2000ff1e03f */
[----:B------:R1:W5:Y:S01]  /*01e0*/  LDG.E R2, desc[UR8][R6.64] ;  /* 0x0000000806027981 */ /* 0x000362000c1e1900 */
[----:B---3--:R-:W-:Y:S02]  /*01f0*/  LEA R10, R11, R8, 0x18 ;  /* 0x000000080b0a7211 */ /* 0x008fe400078ec0ff */
[----:B------:R-:W-:-:S03]  /*0200*/  UIADD3.X UR5, UR5, UR7, URZ, UP0, !UPT ;  /* 0x0000000705057290 */ /* 0x000fc600087fe43f */
[----:B------:R-:W-:Y:S01]  /*0210*/  ULDC.64 UR6, c[0x0][0x238] ;  /* 0x00008e0000067ab9 */ /* 0x000fe20000000a00 */
[----:B0-----:R-:W-:Y:S02]  /*0220*/  LOP3.LUT R9, R3, 0x1f, RZ, 0xc0, !PT ;  /* 0x0000001f03097812 */ /* 0x001fe400078ec0ff */
[----:B------:R-:W-:Y:S02]  /*0230*/  SHF.R.U32.HI R5, RZ, 0x1, R3 ;  /* 0x00000001ff057819 */ /* 0x000fe40000011603 */
[----:B------:R-:W-:Y:S02]  /*0240*/  LOP3.LUT R8, R12, 0xffffff80, R9, 0xe2, !PT ;  /* 0xffffff800c087812 */ /* 0x000fe400078ee209 */
[----:B------:R-:W-:Y:S02]  /*0250*/  LOP3.LUT R5, R5, 0x7ffffff0, RZ, 0xc0, !PT ;  /* 0x7ffffff005057812 */ /* 0x000fe400078ec0ff */
[----:B------:R-:W-:Y:S02]  /*0260*/  ISETP.GE.U32.AND P0, PT, R8, UR10, PT ;  /* 0x0000000a08007c0c */ /* 0x000fe4000bf06070 */
[----:B------:R-:W-:Y:S01]  /*0270*/  SHF.R.S32.HI R8, RZ, 0x1f, R8 ;  /* 0x0000001fff087819 */ /* 0x000fe20000011408 */
[----:B------:R-:W-:-:S02]  /*0280*/  IMAD R10, R5, 0x84, R10 ;  /* 0x00000084050a7824 */ /* 0x000fc400078e020a */
[----:B------:R-:W-:Y:S01]  /*0290*/  IMAD R4, R4, 0x80, R5 ;  /* 0x0000008004047824 */ /* 0x000fe200078e0205 */
[----:B------:R-:W-:Y:S01]  /*02a0*/  ISETP.GE.U32.AND.EX P0, PT, R8, UR11, PT, P0 ;  /* 0x0000000b08007c0c */ /* 0x000fe2000bf06100 */
[----:B------:R-:W-:Y:S01]  /*02b0*/  IMAD.MOV.U32 R8, RZ, RZ, 0x1 ;  /* 0x00000001ff087424 */ /* 0x000fe200078e00ff */
[----:B------:R-:W-:Y:S01]  /*02c0*/  IADD3 R9, R10, 0x84, R9 ;  /* 0x000000840a097810 */ /* 0x000fe20007ffe009 */
[--C-:B-1----:R-:W-:Y:S01]  /*02d0*/  IMAD.MOV.U32 R7, RZ, RZ, R4.reuse ;  /* 0x000000ffff077224 */ /* 0x102fe200078e0004 */
[----:B------:R-:W-:Y:S01]  /*02e0*/  P2R R6, PR, RZ, 0x1 ;  /* 0x00000001ff067803 */ /* 0x000fe20000000000 */
[----:B------:R-:W-:Y:S01]  /*02f0*/  ULDC.64 UR10, c[0x0][0x210] ;  /* 0x00008400000a7ab9 */ /* 0x000fe20000000a00 */
[----:B------:R-:W-:-:S07]  /*0300*/  SHF.R.S32.HI R5, RZ, 0x1f, R4 ;  /* 0x0000001fff057819 */ /* 0x000fce0000011404 */
.L_x_0:
[----:B------:R-:W-:Y:S01]  /*0310*/  IMAD.SHL.U32 R29, R0, 0x80, RZ ;  /* 0x00000080001d7824 */ /* 0x000fe200078e00ff */
[----:B------:R-:W-:Y:S01]  /*0320*/  LOP3.LUT R28, R3, 0x1f, RZ, 0xc0, !PT ;  /* 0x0000001f031c7812 */ /* 0x000fe200078ec0ff */
[----:B------:R-:W-:Y:S01]  /*0330*/  IMAD R12, R5, UR12, RZ ;  /* 0x0000000c050c7c24 */ /* 0x000fe2000f8e02ff */
[----:B------:R-:W-:Y:S02]  /*0340*/  IADD3 R21, P0, R7, 0x1, RZ ;  /* 0x0000000107157810 */ /* 0x000fe40007f1e0ff */
[----:B------:R-:W-:Y:S01]  /*0350*/  LOP3.LUT R28, R29, 0xffffff80, R28, 0xe2, !PT ;  /* 0xffffff801d1c7812 */ /* 0x000fe200078ee21c */
[C---:B------:R-:W-:Y:S01]  /*0360*/  IMAD R23, R7.reuse, UR13, R12 ;  /* 0x0000000d07177c24 */ /* 0x040fe2000f8e020c */
[----:B------:R-:W-:Y:S01]  /*0370*/  ISETP.NE.AND P5, PT, R6, RZ, PT ;  /* 0x000000ff0600720c */ /* 0x000fe20003fa5270 */
[----:B------:R-:W-:Y:S01]  /*0380*/  IMAD.X R22, RZ, RZ, R5, P0 ;  /* 0x000000ffff167224 */ /* 0x000fe200000e0605 */
[----:B------:R-:W-:Y:S02]  /*0390*/  SHF.R.S32.HI R29, RZ, 0x1f, R28 ;  /* 0x0000001fff1d7819 */ /* 0x000fe4000001141c */
[----:B------:R-:W-:Y:S01]  /*03a0*/  ISETP.GE.U32.AND P3, PT, R7, UR6, PT ;  /* 0x0000000607007c0c */ /* 0x000fe2000bf66070 */
[----:B------:R-:W-:-:S02]  /*03b0*/  IMAD R24, R22, UR12, RZ ;  /* 0x0000000c16187c24 */ /* 0x000fc4000f8e02ff */
[----:B------:R-:W-:Y:S01]  /*03c0*/  IMAD.WIDE.U32 R10, R7, UR12, R28 ;  /* 0x0000000c070a7c25 */ /* 0x000fe2000f8e001c */
[----:B------:R-:W-:-:S03]  /*03d0*/  ISETP.GE.U32.OR.EX P1, PT, R5, UR7, P5, P3 ;  /* 0x0000000705007c0c */ /* 0x000fc6000af26530 */
[----:B------:R-:W-:Y:S01]  /*03e0*/  IMAD.IADD R12, R11, 0x1, R23 ;  /* 0x000000010b0c7824 */ /* 0x000fe200078e0217 */
[C---:B------:R-:W-:Y:S01]  /*03f0*/  ISETP.LT.U32.AND P4, PT, R10.reuse, UR14, PT ;  /* 0x0000000e0a007c0c */ /* 0x040fe2000bf81070 */
[C---:B------:R-:W-:Y:S01]  /*0400*/  IMAD R24, R21.reuse, UR13, R24 ;  /* 0x0000000d15187c24 */ /* 0x040fe2000f8e0218 */
[----:B------:R-:W-:Y:S01]  /*0410*/  ISETP.GE.U32.AND P0, PT, R10, UR4, PT ;  /* 0x000000040a007c0c */ /* 0x000fe2000bf06070 */
[----:B------:R-:W-:Y:S01]  /*0420*/  IMAD.WIDE.U32 R14, R21, UR12, R28 ;  /* 0x0000000c150e7c25 */ /* 0x000fe2000f8e001c */
[----:B------:R-:W-:Y:S02]  /*0430*/  ISETP.LT.U32.OR.EX P1, PT, R12, UR15, P1, P4 ;  /* 0x0000000f0c007c0c */ /* 0x000fe40008f21540 */
[----:B------:R-:W-:Y:S01]  /*0440*/  IADD3 R11, P2, R10, -UR14, RZ ;  /* 0x8000000e0a0b7c10 */ /* 0x000fe2000ff5e0ff */
[----:B------:R-:W-:Y:S01]  /*0450*/  IMAD.IADD R17, R15, 0x1, R24 ;  /* 0x000000010f117824 */ /* 0x000fe200078e0218 */
[----:B------:R-:W-:Y:S02]  /*0460*/  ISETP.GE.U32.OR.EX P0, PT, R12, UR5, P1, P0 ;  /* 0x000000050c007c0c */ /* 0x000fe40008f06500 */
[----:B------:R-:W-:-:S02]  /*0470*/  ISETP.GE.U32.AND P4, PT, R21, UR6, PT ;  /* 0x0000000615007c0c */ /* 0x000fc4000bf86070 */
[----:B------:R-:W-:Y:S02]  /*0480*/  P2R R16, PR, RZ, 0x1 ;  /* 0x00000001ff107803 */ /* 0x000fe40000000000 */
[----:B------:R-:W-:Y:S02]  /*0490*/  IADD3.X R12, R12, ~UR15, RZ, P2, !PT ;  /* 0x8000000f0c0c7c10 */ /* 0x000fe400097fe4ff */
[----:B------:R-:W-:Y:S02]  /*04a0*/  ISETP.GE.U32.OR.EX P0, PT, R22, UR7, P5, P4 ;  /* 0x0000000716007c0c */ /* 0x000fe4000af06540 */
[----:B------:R-:W-:Y:S02]  /*04b0*/  ISETP.LT.U32.AND P1, PT, R14, UR14, PT ;  /* 0x0000000e0e007c0c */ /* 0x000fe4000bf21070 */
[----:B------:R-:W-:Y:S02]  /*04c0*/  LEA R10, P2, R11, UR10, 0x1 ;  /* 0x0000000a0b0a7c11 */ /* 0x000fe4000f8408ff */
[----:B------:R-:W-:-:S02]  /*04d0*/  ISETP.LT.U32.OR.EX P0, PT, R17, UR15, P0, P1 ;  /* 0x0000000f11007c0c */ /* 0x000fc40008701510 */
[----:B------:R-:W-:Y:S02]  /*04e0*/  LEA.HI.X R11, R11, UR11, R12, 0x1, P2 ;  /* 0x0000000b0b0b7c11 */ /* 0x000fe400090f0c0c */
[----:B------:R-:W-:Y:S02]  /*04f0*/  ISETP.GE.U32.AND P1, PT, R14, UR4, PT ;  /* 0x000000040e007c0c */ /* 0x000fe4000bf26070 */
[----:B------:R-:W-:Y:S02]  /*0500*/  LOP3.LUT R12, R28, 0x20, RZ, 0xfc, !PT ;  /* 0x000000201c0c7812 */ /* 0x000fe400078efcff */
[----:B------:R-:W-:Y:S02]  /*0510*/  ISETP.GE.U32.OR.EX P0, PT, R17, UR5, P0, P1 ;  /* 0x0000000511007c0c */ /* 0x000fe40008706510 */
[----:B------:R-:W-:Y:S02]  /*0520*/  IADD3 R15, P2, R14, -UR14, RZ ;  /* 0x8000000e0e0f7c10 */ /* 0x000fe4000ff5e0ff */
[----:B------:R-:W-:-:S02]  /*0530*/  SHF.R.S32.HI R13, RZ, 0x1f, R12 ;  /* 0x0000001fff0d7819 */ /* 0x000fc4000001140c */
[----:B------:R-:W-:Y:S02]  /*0540*/  ISETP.GE.U32.AND P6, PT, R12, UR12, PT ;  /* 0x0000000c0c007c0c */ /* 0x000fe4000bfc6070 */
[----:B------:R-:W-:Y:S02]  /*0550*/  P2R R25, PR, RZ, 0x1 ;  /* 0x00000001ff197803 */ /* 0x000fe40000000000 */
[----:B------:R-:W-:Y:S02]  /*0560*/  IADD3.X R18, R17, ~UR15, RZ, P2, !PT ;  /* 0x8000000f11127c10 */ /* 0x000fe400097fe4ff */
[----:B------:R-:W-:Y:S01]  /*0570*/  ISETP.NE.AND P0, PT, R16, RZ, PT ;  /* 0x000000ff1000720c */ /* 0x000fe20003f05270 */
[----:B------:R-:W-:Y:S01]  /*0580*/  IMAD.WIDE.U32 R16, R7, UR12, R12 ;  /* 0x0000000c07107c25 */ /* 0x000fe2000f8e000c */
[----:B------:R-:W-:Y:S02]  /*0590*/  LEA R14, P1, R15, UR10, 0x1 ;  /* 0x0000000a0f0e7c11 */ /* 0x000fe4000f8208ff */
[----:B------:R-:W-:Y:S01]  /*05a0*/  ISETP.GE.U32.AND.EX P6, PT, R13, UR13, PT, P6 ;  /* 0x0000000d0d007c0c */ /* 0x000fe2000bfc6160 */
[----:B------:R-:W-:Y:S01]  /*05b0*/  IMAD.IADD R17, R23, 0x1, R17 ;  /* 0x0000000117117824 */ /* 0x000fe200078e0211 */
[----:B------:R-:W-:Y:S01]  /*05c0*/  LEA.HI.X R15, R15, UR11, R18, 0x1, P1 ;  /* 0x0000000b0f0f7c11 */ /* 0x000fe200088f0c12 */
[----:B------:R-:W-:Y:S01]  /*05d0*/  IMAD.WIDE.U32 R12, R21, UR12, R12 ;  /* 0x0000000c150c7c25 */ /* 0x000fe2000f8e000c */
[----:B------:R-:W-:-:S02]  /*05e0*/  ISETP.GE.U32.OR.EX P1, PT, R5, UR7, P6, P3 ;  /* 0x0000000705007c0c */ /* 0x000fc4000b726530 */
[----:B------:R-:W-:Y:S01]  /*05f0*/  ISETP.LT.U32.AND P2, PT, R16, UR14, PT ;  /* 0x0000000e10007c0c */ /* 0x000fe2000bf41070 */
[----:B------:R-:W-:Y:S01]  /*0600*/  IMAD.IADD R13, R24, 0x1, R13 ;  /* 0x00000001180d7824 */ /* 0x000fe200078e020d */
[----:B------:R-:W-:Y:S02]  /*0610*/  P2R R26, PR, RZ, 0x1 ;  /* 0x00000001ff1a7803 */ /* 0x000fe40000000000 */
[C---:B------:R-:W-:Y:S02]  /*0620*/  ISETP.LT.U32.OR.EX P1, PT, R17.reuse, UR15, P1, P2 ;  /* 0x0000000f11007c0c */ /* 0x040fe40008f21520 */
[----:B------:R-:W-:Y:S02]  /*0630*/  ISETP.GE.U32.AND P2, PT, R16, UR4, PT ;  /* 0x0000000410007c0c */ /* 0x000fe4000bf46070 */
[----:B------:R-:W-:Y:S02]  /*0640*/  LOP3.LUT R16, R28, 0x40, RZ, 0xfc, !PT ;  /* 0x000000401c107812 */ /* 0x000fe400078efcff */
[----:B------:R-:W-:-:S02]  /*0650*/  ISETP.GE.U32.OR.EX P1, PT, R17, UR5, P1, P2 ;  /* 0x0000000511007c0c */ /* 0x000fc40008f26520 */
[--C-:B------:R-:W-:Y:S02]  /*0660*/  SHF.R.S32.HI R17, RZ, 0x1f, R16.reuse ;  /* 0x0000001fff117819 */ /* 0x100fe40000011410 */
[----:B------:R-:W-:Y:S02]  /*0670*/  ISETP.GE.U32.AND P2, PT, R16, UR12, PT ;  /* 0x0000000c10007c0c */ /* 0x000fe4000bf46070 */
[----:B------:R-:W-:Y:S01]  /*0680*/  LOP3.LUT R28, R28, 0x60, RZ, 0xfc, !PT ;  /* 0x000000601c1c7812 */ /* 0x000fe200078efcff */
[----:B------:R-:W-:Y:S01]  /*0690*/  IMAD.WIDE.U32 R18, R7, UR12, R16 ;  /* 0x0000000c07127c25 */ /* 0x000fe2000f8e0010 */
[----:B------:R-:W-:Y:S02]  /*06a0*/  ISETP.GE.U32.AND.EX P0, PT, R17, UR13, PT, P2 ;  /* 0x0000000d11007c0c */ /* 0x000fe4000bf06120 */
[----:B------:R-:W-:Y:S01]  /*06b0*/  SHF.R.S32.HI R29, RZ, 0x1f, R28 ;  /* 0x0000001fff1d7819 */ /* 0x000fe2000001141c */
[----:B------:R-:W-:Y:S01]  /*06c0*/  IMAD.IADD R19, R23, 0x1, R19 ;  /* 0x0000000117137824 */ /* 0x000fe200078e0213 */
[----:B------:R-:W-:Y:S01]  /*06d0*/  ISETP.GE.U32.OR.EX P2, PT, R5, UR7, P0, P3 ;  /* 0x0000000705007c0c */ /* 0x000fe20008746530 */
[----:B------:R-:W-:Y:S01]  /*06e0*/  IMAD.WIDE.U32 R16, R21, UR12, R16 ;  /* 0x0000000c15107c25 */ /* 0x000fe2000f8e0010 */
[----:B------:R-:W-:-:S02]  /*06f0*/  ISETP.LT.U32.AND P5, PT, R18, UR14, PT ;  /* 0x0000000e12007c0c */ /* 0x000fc4000bfa1070 */
[----:B------:R-:W-:Y:S02]  /*0700*/  P2R R27, PR, RZ, 0x2 ;  /* 0x00000002ff1b7803 */ /* 0x000fe40000000000 */
[C---:B------:R-:W-:Y:S02]  /*0710*/  ISETP.LT.U32.OR.EX P2, PT, R19.reuse, UR15, P2, P5 ;  /* 0x0000000f13007c0c */ /* 0x040fe40009741550 */
[----:B------:R-:W-:Y:S02]  /*0720*/  ISETP.GE.U32.AND P5, PT, R18, UR4, PT ;  /* 0x0000000412007c0c */ /* 0x000fe4000bfa6070 */
[----:B------:R-:W-:Y:S02]  /*0730*/  ISETP.GE.U32.OR.EX P1, PT, R22, UR7, P0, P4 ;  /* 0x0000000716007c0c */ /* 0x000fe40008726540 */
[----:B------:R-:W-:Y:S01]  /*0740*/  ISETP.GE.U32.OR.EX P2, PT, R19, UR5, P2, P5 ;  /* 0x0000000513007c0c */ /* 0x000fe20009746550 */
[----:B------:R-:W-:Y:S01]  /*0750*/  IMAD.WIDE.U32 R18, R7, UR12, R28 ;  /* 0x0000000c07127c25 */ /* 0x000fe2000f8e001c */
[----:B------:R-:W-:-:S02]  /*0760*/  ISETP.GE.U32.AND P5, PT, R28, UR12, PT ;  /* 0x0000000c1c007c0c */ /* 0x000fc4000bfa6070 */
[----:B------:R-:W-:Y:S01]  /*0770*/  ISETP.GE.U32.OR.EX P6, PT, R22, UR7, P6, P4 ;  /* 0x0000000716007c0c */ /* 0x000fe2000b7c6540 */
[----:B------:R-:W-:Y:S01]  /*0780*/  IMAD.IADD R23, R23, 0x1, R19 ;  /* 0x0000000117177824 */ /* 0x000fe200078e0213 */
[----:B------:R-:W-:Y:S01]  /*0790*/  ISETP.GE.U32.AND.EX P5, PT, R29, UR13, PT, P5 ;  /* 0x0000000d1d007c0c */ /* 0x000fe2000bfa6150 */
[----:B------:R-:W-:-:S03]  /*07a0*/  IMAD.WIDE.U32 R28, R21, UR12, R28 ;  /* 0x0000000c151c7c25 */ /* 0x000fc6000f8e001c */
[----:B------:R-:W-:Y:S02]  /*07b0*/  ISETP.GE.U32.OR.EX P0, PT, R22, UR7, P5, P4 ;  /* 0x0000000716007c0c */ /* 0x000fe4000af06540 */
[----:B------:R-:W-:Y:S02]  /*07c0*/  ISETP.GE.U32.OR.EX P3, PT, R5, UR7, P5, P3 ;  /* 0x0000000705007c0c */ /* 0x000fe4000af66530 */
[----:B------:R-:W-:Y:S02]  /*07d0*/  ISETP.LT.U32.AND P4, PT, R18, UR14, PT ;  /* 0x0000000e12007c0c */ /* 0x000fe4000bf81070 */
[----:B------:R-:W-:Y:S02]  /*07e0*/  ISETP.GE.U32.AND P5, PT, R12, UR4, PT ;  /* 0x000000040c007c0c */ /* 0x000fe4000bfa6070 */
[----:B------:R-:W-:Y:S02]  /*07f0*/  ISETP.LT.U32.OR.EX P3, PT, R23, UR15, P3, P4 ;  /* 0x0000000f17007c0c */ /* 0x000fe40009f61540 */
[----:B------:R-:W-:-:S04]  /*0800*/  ISETP.GE.U32.AND P4, PT, R18, UR4, PT ;  /* 0x0000000412007c0c */ /* 0x000fc8000bf86070 */
[----:B------:R-:W-:Y:S02]  /*0810*/  ISETP.GE.U32.OR.EX P3, PT, R23, UR5, P3, P4 ;  /* 0x0000000517007c0c */ /* 0x000fe40009f66540 */
[----:B------:R-:W-:Y:S01]  /*0820*/  ISETP.LT.U32.AND P4, PT, R12, UR14, PT ;  /* 0x0000000e0c007c0c */ /* 0x000fe2000bf81070 */
[C---:B------:R-:W-:Y:S02]  /*0830*/  IMAD.IADD R12, R24.reuse, 0x1, R17 ;  /* 0x00000001180c7824 */ /* 0x040fe400078e0211 */
[----:B------:R-:W-:Y:S01]  /*0840*/  IMAD.IADD R24, R24, 0x1, R29 ;  /* 0x0000000118187824 */ /* 0x000fe200078e021d */
[C---:B------:R-:W-:Y:S02]  /*0850*/  ISETP.LT.U32.OR.EX P4, PT, R13.reuse, UR15, P6, P4 ;  /* 0x0000000f0d007c0c */ /* 0x040fe4000b781540 */
[----:B------:R-:W-:Y:S02]  /*0860*/  ISETP.LT.U32.AND P6, PT, R16, UR14, PT ;  /* 0x0000000e10007c0c */ /* 0x000fe4000bfc1070 */
[----:B------:R-:W-:-:S02]  /*0870*/  ISETP.GE.U32.OR.EX P4, PT, R13, UR5, P4, P5 ;  /* 0x000000050d007c0c */ /* 0x000fc4000a786550 */
[----:B------:R-:W-:Y:S01]  /*0880*/  ISETP.LT.U32.OR.EX P6, PT, R12, UR15, P1, P6 ;  /* 0x0000000f0c007c0c */ /* 0x000fe20008fc1560 */
[----:B------:R-:W2:Y:S01]  /*0890*/  @!P3 LDG.E.U16 R17, desc[UR8][R10.64+0xc0] ;  /* 0x0000c0080a11b981 */ /* 0x000ea2000c1e1500 */
[----:B------:R-:W-:Y:S02]  /*08a0*/  ISETP.GE.U32.AND P5, PT, R16, UR4, PT ;  /* 0x0000000410007c0c */ /* 0x000fe4000bfa6070 */
[----:B------:R-:W-:Y:S02]  /*08b0*/  ISETP.NE.AND P1, PT, R27, RZ, PT ;  /* 0x000000ff1b00720c */ /* 0x000fe40003f25270 */
[----:B------:R-:W-:Y:S02]  /*08c0*/  ISETP.GE.U32.OR.EX P5, PT, R12, UR5, P6, P5 ;  /* 0x000000050c007c0c */ /* 0x000fe4000b7a6550 */
[----:B------:R-:W-:-:S03]  /*08d0*/  ISETP.LT.U32.AND P6, PT, R28, UR14, PT ;  /* 0x0000000e1c007c0c */ /* 0x000fc6000bfc1070 */
[----:B------:R-:W3:Y:S01]  /*08e0*/  @!P4 LDG.E.U16 R19, desc[UR8][R14.64+0x40] ;  /* 0x000040080e13c981 */ /* 0x000ee2000c1e1500 */
[----:B------:R-:W-:Y:S02]  /*08f0*/  ISETP.LT.U32.OR.EX P0, PT, R24, UR15, P0, P6 ;  /* 0x0000000f18007c0c */ /* 0x000fe40008701560 */
[----:B------:R-:W-:-:S04]  /*0900*/  ISETP.GE.U32.AND P6, PT, R28, UR4, PT ;  /* 0x000000041c007c0c */ /* 0x000fc8000bfc6070 */
[----:B------:R-:W-:Y:S01]  /*0910*/  ISETP.GE.U32.OR.EX P6, PT, R24, UR5, P0, P6 ;  /* 0x0000000518007c0c */ /* 0x000fe200087c6560 */
[----:B------:R-:W4:Y:S01]  /*0920*/  @!P5 LDG.E.U16 R21, desc[UR8][R14.64+0x80] ;  /* 0x000080080e15d981 */ /* 0x000f22000c1e1500 */
[----:B------:R-:W-:-:S11]  /*0930*/  ISETP.NE.AND P0, PT, R26, RZ, PT ;  /* 0x000000ff1a00720c */ /* 0x000fd60003f05270 */
[----:B------:R-:W4:Y:S04]  /*0940*/  @!P6 LDG.E.U16 R22, desc[UR8][R14.64+0xc0] ;  /* 0x0000c0080e16e981 */ /* 0x000f28000c1e1500 */
[----:B------:R-:W2:Y:S01]  /*0950*/  @!P0 LDG.E.U16 R12, desc[UR8][R10.64] ;  /* 0x000000080a0c8981 */ /* 0x000ea2000c1e1500 */
[----:B------:R-:W-:Y:S01]  /*0960*/  @!P0 PRMT R8, RZ, 0x7610, R8 ;  /* 0x00007610ff088816 */ /* 0x000fe20000000008 */
[----:B--2---:R-:W-:-:S04]  /*0970*/  @!P0 IMAD.U32 R13, R12, 0x10000, RZ ;  /* 0x000100000c0d8824 */ /* 0x004fc800078e00ff */
[----:B-----5:R-:W-:-:S05]  /*0980*/  @!P0 FMUL R13, R2, R13 ;  /* 0x0000000d020d8220 */ /* 0x020fca0000400000 */
[----:B------:R-:W-:Y:S02]  /*0990*/  @!P0 F2FP.SATFINITE.E4M3.F32.PACK_AB_MERGE_C R12, RZ, R13, RZ ;  /* 0x0000000dff0c823e */ /* 0x000fe400048070ff */
[----:B------:R-:W2:Y:S04]  /*09a0*/  @!P1 LDG.E.U16 R13, desc[UR8][R10.64+0x40] ;  /* 0x000040080a0d9981 */ /* 0x000ea8000c1e1500 */
[----:B------:R-:W-:Y:S01]  /*09b0*/  @!P0 STS.U8 [R9+-0x84], R12 ;  /* 0xffff7c0c09008388 */ /* 0x000fe20000000000 */
[----:B------:R-:W-:-:S13]  /*09c0*/  ISETP.NE.AND P0, PT, R25, RZ, PT ;  /* 0x000000ff1900720c */ /* 0x000fda0003f05270 */
[----:B------:R-:W4:Y:S01]  /*09d0*/  @!P0 LDG.E.U16 R18, desc[UR8][R14.64] ;  /* 0x000000080e128981 */ /* 0x000f22000c1e1500 */
[----:B--2---:R-:W-:-:S04]  /*09e0*/  @!P1 IMAD.U32 R13, R13, 0x10000, RZ ;  /* 0x000100000d0d9824 */ /* 0x004fc800078e00ff */
[----:B------:R-:W-:-:S05]  /*09f0*/  @!P1 FMUL R13, R2, R13 ;  /* 0x0000000d020d9220 */ /* 0x000fca0000400000 */
[----:B------:R-:W-:Y:S02]  /*0a00*/  @!P1 F2FP.SATFINITE.E4M3.F32.PACK_AB_MERGE_C R16, RZ, R13, RZ ;  /* 0x0000000dff10923e */ /* 0x000fe400048070ff */
[----:B------:R0:W2:Y:S01]  /*0a10*/  @!P2 LDG.E.U16 R13, desc[UR8][R10.64+0x80] ;  /* 0x000080080a0da981 */ /* 0x0000a2000c1e1500 */
[----:B------:R-:W-:Y:S01]  /*0a20*/  @!P1 PRMT R8, RZ, 0x7610, R8 ;  /* 0x00007610ff089816 */ /* 0x000fe20000000008 */
[----:B------:R-:W-:-:S03]  /*0a30*/  VIADD R20, R20, 0x108 ;  /* 0x0000010814147836 */ /* 0x000fc60000000000 */
[----:B------:R-:W-:Y:S01]  /*0a40*/  @!P2 PRMT R8, RZ, 0x7610, R8 ;  /* 0x00007610ff08a816 */ /* 0x000fe20000000008 */
[----:B------:R1:W-:Y:S01]  /*0a50*/  @!P1 STS.U8 [R9+-0x64], R16 ;  /* 0xffff9c1009009388 */ /* 0x0003e20000000000 */
[----:B------:R-:W-:Y:S01]  /*0a60*/  @!P3 IMAD.U32 R17, R17, 0x10000, RZ ;  /* 0x000100001111b824 */ /* 0x000fe200078e00ff */
[----:B------:R-:W-:Y:S01]  /*0a70*/  ISETP.NE.AND P1, PT, R20, 0x8c4, PT ;  /* 0x000008c41400780c */ /* 0x000fe20003f25270 */
[----:B---3--:R-:W-:Y:S01]  /*0a80*/  @!P4 IMAD.U32 R19, R19, 0x10000, RZ ;  /* 0x000100001313c824 */ /* 0x008fe200078e00ff */
[----:B------:R-:W-:Y:S01]  /*0a90*/  @!P3 PRMT R8, RZ, 0x7610, R8 ;  /* 0x00007610ff08b816 */ /* 0x000fe20000000008 */
[----:B----4-:R-:W-:Y:S02]  /*0aa0*/  @!P5 IMAD.U32 R21, R21, 0x10000, RZ ;  /* 0x000100001515d824 */ /* 0x010fe400078e00ff */
[----:B0-----:R-:W-:Y:S01]  /*0ab0*/  @!P6 IMAD.U32 R11, R22, 0x10000, RZ ;  /* 0x00010000160be824 */ /* 0x001fe200078e00ff */
[----:B------:R-:W-:Y:S01]  /*0ac0*/  @!P0 PRMT R8, RZ, 0x7610, R8 ;  /* 0x00007610ff088816 */ /* 0x000fe20000000008 */
[C---:B------:R-:W-:Y:S01]  /*0ad0*/  @!P3 FMUL R17, R2.reuse, R17 ;  /* 0x000000110211b220 */ /* 0x040fe20000400000 */
[C---:B------:R-:W-:Y:S01]  /*0ae0*/  @!P4 FMUL R19, R2.reuse, R19 ;  /* 0x000000130213c220 */ /* 0x040fe20000400000 */
[C---:B------:R-:W-:Y:S01]  /*0af0*/  @!P5 FMUL R21, R2.reuse, R21 ;  /* 0x000000150215d220 */ /* 0x040fe20000400000 */
[----:B------:R-:W-:Y:S01]  /*0b00*/  @!P6 FMUL R11, R2, R11 ;  /* 0x0000000b020be220 */ /* 0x000fe20000400000 */
[----:B------:R-:W-:-:S02]  /*0b10*/  @!P4 PRMT R8, RZ, 0x7610, R8 ;  /* 0x00007610ff08c816 */ /* 0x000fc40000000008 */
[----:B------:R-:W-:Y:S02]  /*0b20*/  @!P3 F2FP.SATFINITE.E4M3.F32.PACK_AB_MERGE_C R10, RZ, R17, RZ ;  /* 0x00000011ff0ab23e */ /* 0x000fe400048070ff */
[----:B------:R-:W-:Y:S02]  /*0b30*/  @!P4 F2FP.SATFINITE.E4M3.F32.PACK_AB_MERGE_C R14, RZ, R19, RZ ;  /* 0x00000013ff0ec23e */ /* 0x000fe400048070ff */
[----:B-1----:R-:W-:Y:S02]  /*0b40*/  @!P5 F2FP.SATFINITE.E4M3.F32.PACK_AB_MERGE_C R16, RZ, R21, RZ ;  /* 0x00000015ff10d23e */ /* 0x002fe400048070ff */
[----:B------:R-:W-:Y:S01]  /*0b50*/  @!P5 PRMT R8, RZ, 0x7610, R8 ;  /* 0x00007610ff08d816 */ /* 0x000fe20000000008 */
[----:B------:R-:W-:Y:S03]  /*0b60*/  @!P3 STS.U8 [R9+-0x24], R10 ;  /* 0xffffdc0a0900b388 */ /* 0x000fe60000000000 */
[----:B------:R-:W-:Y:S01]  /*0b70*/  @!P6 PRMT R8, RZ, 0x7610, R8 ;  /* 0x00007610ff08e816 */ /* 0x000fe20000000008 */
[----:B------:R-:W-:Y:S04]  /*0b80*/  @!P4 STS.U8 [R9+0x20], R14 ;  /* 0x0000200e0900c388 */ /* 0x000fe80000000000 */
[----:B------:R-:W-:Y:S01]  /*0b90*/  @!P5 STS.U8 [R9+0x40], R16 ;  /* 0x000040100900d388 */ /* 0x000fe20000000000 */
[----:B--2---:R-:W-:-:S04]  /*0ba0*/  @!P2 IMAD.U32 R13, R13, 0x10000, RZ ;  /* 0x000100000d0da824 */ /* 0x004fc800078e00ff */
[----:B------:R-:W-:-:S05]  /*0bb0*/  @!P2 FMUL R13, R2, R13 ;  /* 0x0000000d020da220 */ /* 0x000fca0000400000 */
[----:B------:R-:W-:Y:S01]  /*0bc0*/  @!P2 F2FP.SATFINITE.E4M3.F32.PACK_AB_MERGE_C R12, RZ, R13, RZ ;  /* 0x0000000dff0ca23e */ /* 0x000fe200048070ff */
[----:B------:R-:W-:-:S04]  /*0bd0*/  @!P0 IMAD.U32 R13, R18, 0x10000, RZ ;  /* 0x00010000120d8824 */ /* 0x000fc800078e00ff */
[----:B------:R-:W-:Y:S01]  /*0be0*/  @!P0 FMUL R13, R2, R13 ;  /* 0x0000000d020d8220 */ /* 0x000fe20000400000 */
[----:B------:R0:W-:Y:S01]  /*0bf0*/  @!P2 STS.U8 [R9+-0x44], R12 ;  /* 0xffffbc0c0900a388 */ /* 0x0001e20000000000 */
[----:B------:R-:W-:-:S03]  /*0c00*/  @!P6 F2FP.SATFINITE.E4M3.F32.PACK_AB_MERGE_C R18, RZ, R11, RZ ;  /* 0x0000000bff12e23e */ /* 0x000fc600048070ff */
[----:B0-----:R-:W-:-:S05]  /*0c10*/  @!P0 F2FP.SATFINITE.E4M3.F32.PACK_AB_MERGE_C R12, RZ, R13, RZ ;  /* 0x0000000dff0c823e */ /* 0x001fca00048070ff */
[----:B------:R-:W-:Y:S01]  /*0c20*/  @!P0 STS.U8 [R9], R12 ;  /* 0x0000000c09008388 */ /* 0x000fe20000000000 */
[----:B------:R-:W-:-:S03]  /*0c30*/  IADD3 R7, P0, R7, 0x2, RZ ;  /* 0x0000000207077810 */ /* 0x000fc60007f1e0ff */
[----:B------:R0:W-:Y:S02]  /*0c40*/  @!P6 STS.U8 [R9+0x60], R18 ;  /* 0x000060120900e388 */ /* 0x0001e40000000000 */
[----:B------:R-:W-:Y:S02]  /*0c50*/  IMAD.X R5, RZ, RZ, R5, P0 ;  /* 0x000000ffff057224 */ /* 0x000fe400000e0605 */
[----:B0-----:R-:W-:Y:S01]  /*0c60*/  VIADD R9, R9, 0x108 ;  /* 0x0000010809097836 */ /* 0x001fe20000000000 */
[----:B------:R-:W-:Y:S06]  /*0c70*/  @P1 BRA `(.L_x_0) ;  /* 0xfffffff400a41947 */ /* 0x000fec000383ffff */
[C---:B------:R-:W-:Y:S02]  /*0c80*/  LOP3.LUT R2, R8.reuse, 0xffff, RZ, 0xc0, !PT ;  /* 0x0000ffff08027812 */ /* 0x040fe400078ec0ff */
[----:B------:R-:W-:Y:S02]  /*0c90*/  LOP3.LUT P0, RZ, R8, 0xff, RZ, 0xc0, !PT ;  /* 0x000000ff08ff7812 */ /* 0x000fe4000780c0ff */
[----:B------:R-:W-:-:S06]  /*0ca0*/  PRMT R2, R2, 0x8880, RZ ;  /* 0x0000888002027816 */ /* 0x000fcc00000000ff */
[----:B------:R-:W0:Y:S02]  /*0cb0*/  SHFL.DOWN PT, R2, R2, 0x10, 0x1f ;  /* 0x0a001f0002027f89 */ /* 0x000e2400000e0000 */
[----:B0-----:R-:W-:-:S04]  /*0cc0*/  ISETP.NE.AND P0, PT, R2, RZ, P0 ;  /* 0x000000ff0200720c */ /* 0x001fc80000705270 */
[----:B------:R-:W-:-:S06]  /*0cd0*/  SEL R5, RZ, 0x1, !P0 ;  /* 0x00000001ff057807 */ /* 0x000fcc0004000000 */
        /* <DEDUP_REMOVED lines=12> */
[----:B------:R-:W0:Y:S02]  /*0da0*/  SHFL.IDX PT, R5, R5, RZ, 0x1f ;  /* 0x00001fff05057589 */ /* 0x000e2400000e0000 */
[----:B0-----:R-:W-:-:S13]  /*0db0*/  ISETP.NE.AND P0, PT, R5, RZ, PT ;  /* 0x000000ff0500720c */ /* 0x001fda0003f05270 */
[----:B------:R-:W-:Y:S05]  /*0dc0*/  @P0 EXIT ;  /* 0x000000000000094d */ /* 0x000fea0003800000 */
[----:B------:R-:W0:Y:S01]  /*0dd0*/  S2R R5, SR_TID.X ;  /* 0x0000000000057919 */ /* 0x000e220000002100 */
[----:B------:R-:W-:Y:S01]  /*0de0*/  IMAD.SHL.U32 R3, R3, 0x4, RZ ;  /* 0x0000000403037824 */ /* 0x000fe200078e00ff */
[----:B------:R-:W-:Y:S01]  /*0df0*/  ULDC.64 UR4, c[0x0][0x218] ;  /* 0x0000860000047ab9 */ /* 0x000fe20000000a00 */
[----:B------:R-:W-:Y:S01]  /*0e00*/  VIADD R8, R4, 0x1 ;  /* 0x0000000104087836 */ /* 0x000fe20000000000 */
[----:B------:R-:W1:Y:S01]  /*0e10*/  S2R R9, SR_CgaCtaId ;  /* 0x0000000000097919 */ /* 0x000e620000008800 */
[----:B------:R-:W-:Y:S01]  /*0e20*/  UIADD3 UR4, UP0, -UR14, UR4, URZ ;  /* 0x000000040e047290 */ /* 0x000fe2000ff1e13f */
[----:B------:R-:W-:Y:S01]  /*0e30*/  LOP3.LUT R7, R3, 0x7c, RZ, 0xc0, !PT ;  /* 0x0000007c03077812 */ /* 0x000fe200078ec0ff */
[----:B------:R-:W-:Y:S01]  /*0e40*/  IMAD.MOV.U32 R14, RZ, RZ, 0x84 ;  /* 0x00000084ff0e7424 */ /* 0x000fe200078e00ff */
[----:B------:R-:W-:Y:S01]  /*0e50*/  SHF.R.S32.HI R12, RZ, 0x1f, R4 ;  /* 0x0000001fff0c7819 */ /* 0x000fe20000011404 */
[----:B------:R-:W-:Y:S01]  /*0e60*/  UIADD3.X UR5, ~UR15, UR5, URZ, UP0, !UPT ;  /* 0x000000050f057290 */ /* 0x000fe200087fe53f */
[----:B------:R-:W-:Y:S01]  /*0e70*/  SHF.R.S32.HI R16, RZ, 0x1f, R8 ;  /* 0x0000001fff107819 */ /* 0x000fe20000011408 */
[----:B------:R-:W-:Y:S01]  /*0e80*/  IMAD R2, R0, 0x80, R7 ;  /* 0x0000008000027824 */ /* 0x000fe200078e0207 */
[----:B------:R-:W-:Y:S01]  /*0e90*/  MOV R0, 0x400 ;  /* 0x0000040000007802 */ /* 0x000fe20000000f00 */
[----:B------:R-:W-:Y:S01]  /*0ea0*/  ULDC UR10, c[0x0][0x218] ;  /* 0x00008600000a7ab9 */ /* 0x000fe20000000800 */
[----:B------:R-:W-:Y:S01]  /*0eb0*/  ULDC.64 UR16, c[0x0][0x240] ;  /* 0x0000900000107ab9 */ /* 0x000fe20000000a00 */
[----:B------:R-:W-:Y:S01]  /*0ec0*/  ULDC.64 UR6, c[0x0][0x238] ;  /* 0x00008e0000067ab9 */ /* 0x000fe20000000a00 */
[----:B------:R-:W-:-:S02]  /*0ed0*/  ISETP.GT.U32.AND P0, PT, R2, UR12, PT ;  /* 0x0000000c02007c0c */ /* 0x000fc4000bf04070 */
[----:B------:R-:W-:-:S04]  /*0ee0*/  SHF.R.S32.HI R3, RZ, 0x1f, R2 ;  /* 0x0000001fff037819 */ /* 0x000fc80000011402 */
[----:B------:R-:W-:Y:S02]  /*0ef0*/  ISETP.GT.U32.AND.EX P0, PT, R3, UR13, PT, P0 ;  /* 0x0000000d03007c0c */ /* 0x000fe4000bf04100 */
[----:B0-----:R-:W-:Y:S02]  /*0f00*/  SHF.R.U32.HI R5, RZ, 0x1, R5 ;  /* 0x00000001ff057819 */ /* 0x001fe40000011605 */
[----:B-1----:R-:W-:Y:S02]  /*0f10*/  LEA R11, R9, R0, 0x18 ;  /* 0x00000000090b7211 */ /* 0x002fe400078ec0ff */
[----:B------:R-:W-:Y:S02]  /*0f20*/  LOP3.LUT R0, R5, 0x7ffffff0, RZ, 0xc0, !PT ;  /* 0x7ffffff005007812 */ /* 0x000fe400078ec0ff */
[----:B------:R-:W0:Y:S01]  /*0f30*/  LDC R5, c[0x0][0x248] ;  /* 0x00009200ff057b82 */ /* 0x000e220000000800 */
[----:B------:R-:W-:Y:S02]  /*0f40*/  SEL R9, R2, UR12, P0 ;  /* 0x0000000c02097c07 */ /* 0x000fe40008000000 */
[----:B------:R-:W-:-:S02]  /*0f50*/  IMAD R10, R0, 0x84, R11 ;  /* 0x00000084000a7824 */ /* 0x000fc400078e020b */
[----:B------:R-:W-:Y:S02]  /*0f60*/  IADD3 R0, P1, -R2, R9, RZ ;  /* 0x0000000902007210 */ /* 0x000fe40007f3e1ff */
[----:B------:R-:W-:Y:S02]  /*0f70*/  SEL R9, R3, UR13, P0 ;  /* 0x0000000d03097c07 */ /* 0x000fe40008000000 */
[----:B------:R-:W-:Y:S02]  /*0f80*/  ISETP.LT.U32.AND P0, PT, R0, 0x4, PT ;  /* 0x000000040000780c */ /* 0x000fe40003f01070 */
[----:B------:R-:W-:Y:S01]  /*0f90*/  IADD3 R10, R10, 0x87, R7 ;  /* 0x000000870a0a7810 */ /* 0x000fe20007ffe007 */
[----:B------:R-:W-:-:S05]  /*0fa0*/  IMAD.X R9, R9, 0x1, ~R3, P1 ;  /* 0x0000000109097824 */ /* 0x000fca00008e0e03 */
[----:B------:R-:W-:-:S04]  /*0fb0*/  ISETP.LT.U32.AND.EX P0, PT, R9, RZ, PT, P0 ;  /* 0x000000ff0900720c */ /* 0x000fc80003f01100 */
[----:B------:R-:W-:Y:S02]  /*0fc0*/  SEL R17, R0, 0x4, P0 ;  /* 0x0000000400117807 */ /* 0x000fe40000000000 */
[----:B------:R-:W-:-:S07]  /*0fd0*/  SEL R18, R9, RZ, P0 ;  /* 0x000000ff09127207 */ /* 0x000fce0000000000 */
.L_x_5:
[----:B------:R-:W-:Y:S01]  /*0fe0*/  ISETP.GE.U32.AND P1, PT, R4, UR6, PT ;  /* 0x0000000604007c0c */ /* 0x000fe2000bf26070 */
[----:B------:R-:W-:Y:S01]  /*0ff0*/  VIADD R14, R14, 0x108 ;  /* 0x000001080e0e7836 */ /* 0x000fe20000000000 */
[----:B------:R-:W-:Y:S01]  /*1000*/  ISETP.GE.U32.AND P0, PT, R8, UR6, PT ;  /* 0x0000000608007c0c */ /* 0x000fe2000bf06070 */
[----:B------:R-:W-:Y:S01]  /*1010*/  BSSY B0, `(.L_x_1) ;  /* 0x0000026000007945 */ /* 0x000fe20003800000 */
[----:B------:R-:W-:Y:S02]  /*1020*/  ISETP.GE.U32.AND.EX P1, PT, R12, UR7, PT, P1 ;  /* 0x000000070c007c0c */ /* 0x000fe4000bf26110 */
[----:B------:R-:W-:Y:S02]  /*1030*/  ISETP.NE.AND P5, PT, R14, 0x8c4, PT ;  /* 0x000008c40e00780c */ /* 0x000fe40003fa5270 */
[----:B------:R-:W-:-:S09]  /*1040*/  ISETP.GE.U32.AND.EX P0, PT, R16, UR7, PT, P0 ;  /* 0x0000000710007c0c */ /* 0x000fd2000bf06100 */
[----:B-1234-:R-:W-:Y:S05]  /*1050*/  @P1 BRA `(.L_x_2) ;  /* 0x0000000000841947 */ /* 0x01efea0003800000 */
[----:B------:R-:W1:Y:S01]  /*1060*/  LDS.U8 R21, [R10+-0x85] ;  /* 0xffff7b000a157984 */ /* 0x000e620000000000 */
[----:B------:R-:W-:Y:S01]  /*1070*/  IMAD.WIDE.U32 R6, R4, UR16, R2 ;  /* 0x0000001004067c25 */ /* 0x000fe2000f8e0002 */
[----:B------:R-:W-:Y:S02]  /*1080*/  ISETP.GE.U32.AND P2, PT, R0, 0x4, PT ;  /* 0x000000040000780c */ /* 0x000fe40003f46070 */
[----:B------:R-:W2:Y:S01]  /*1090*/  LDS.U8 R20, [R10+-0x84] ;  /* 0xffff7c000a147984 */ /* 0x000ea20000000000 */
[----:B------:R-:W-:Y:S01]  /*10a0*/  IMAD R13, R12, UR16, RZ ;  /* 0x000000100c0d7c24 */ /* 0x000fe2000f8e02ff */
[----:B0-----:R-:W-:Y:S02]  /*10b0*/  IADD3 R11, R6, UR10, -R5 ;  /* 0x0000000a060b7c10 */ /* 0x001fe4000fffe805 */
[----:B------:R-:W0:Y:S01]  /*10c0*/  LDS.U8 R19, [R10+-0x86] ;  /* 0xffff7a000a137984 */ /* 0x000e220000000000 */
[----:B------:R-:W-:Y:S01]  /*10d0*/  ISETP.GE.U32.AND.EX P2, PT, R9, RZ, PT, P2 ;  /* 0x000000ff0900720c */ /* 0x000fe20003f46120 */
[----:B------:R-:W-:Y:S01]  /*10e0*/  IMAD R13, R4, UR17, R13 ;  /* 0x00000011040d7c24 */ /* 0x000fe2000f8e020d */
[----:B------:R-:W-:Y:S01]  /*10f0*/  LOP3.LUT P1, RZ, R11, 0x3, RZ, 0xc0, !PT ;  /* 0x000000030bff7812 */ /* 0x000fe2000782c0ff */
[----:B------:R-:W3:Y:S03]  /*1100*/  LDS.U8 R15, [R10+-0x87] ;  /* 0xffff79000a0f7984 */ /* 0x000ee60000000000 */
[----:B------:R-:W-:-:S02]  /*1110*/  PLOP3.LUT P1, PT, P2, P1, PT, 0x8a, 0x0 ;  /* 0x000000000000781c */ /* 0x000fc40001723172 */
[----:B------:R-:W-:-:S04]  /*1120*/  IADD3 R6, P2, R6, UR4, RZ ;  /* 0x0000000406067c10 */ /* 0x000fc8000ff5e0ff */
[----:B------:R-:W-:-:S07]  /*1130*/  IADD3.X R7, R7, UR5, R13, P2, !PT ;  /* 0x0000000507077c10 */ /* 0x000fce00097fe40d */
[----:B-1----:R-:W-:-:S05]  /*1140*/  @!P1 IMAD.U32 R11, R21, 0x10000, RZ ;  /* 0x00010000150b9824 */ /* 0x002fca00078e00ff */
[----:B------:R-:W-:-:S05]  /*1150*/  @!P1 LOP3.LUT R11, R11, 0xff0000, RZ, 0xc0, !PT ;  /* 0x00ff00000b0b9812 */ /* 0x000fca00078ec0ff */
[----:B--2---:R-:W-:-:S04]  /*1160*/  @!P1 IMAD R11, R20, 0x1000000, R11 ;  /* 0x01000000140b9824 */ /* 0x004fc800078e020b */
[----:B0-----:R-:W-:-:S04]  /*1170*/  @!P1 IMAD R11, R19, 0x100, R11 ;  /* 0x00000100130b9824 */ /* 0x001fc800078e020b */
[----:B---3--:R-:W-:-:S05]  /*1180*/  @!P1 IMAD.IADD R11, R15, 0x1, R11 ;  /* 0x000000010f0b9824 */ /* 0x008fca00078e020b */
[----:B------:R1:W-:Y:S01]  /*1190*/  @!P1 STG.E desc[UR8][R6.64], R11 ;  /* 0x0000000b06009986 */ /* 0x0003e2000c101908 */
[----:B------:R-:W-:Y:S05]  /*11a0*/  @!P1 BRA `(.L_x_2) ;  /* 0x0000000000309947 */ /* 0x000fea0003800000 */
[C---:B------:R-:W-:Y:S02]  /*11b0*/  ISETP.GE.U32.AND P2, PT, R17.reuse, 0x2, PT ;  /* 0x000000021100780c */ /* 0x040fe40003f46070 */
[C---:B------:R-:W-:Y:S02]  /*11c0*/  ISETP.GE.U32.AND P1, PT, R17.reuse, 0x3, PT ;  /* 0x000000031100780c */ /* 0x040fe40003f26070 */
[C---:B------:R-:W-:Y:S02]  /*11d0*/  ISETP.NE.U32.AND P4, PT, R17.reuse, RZ, PT ;  /* 0x000000ff1100720c */ /* 0x040fe40003f85070 */
[----:B------:R-:W-:Y:S02]  /*11e0*/  ISETP.GE.U32.AND P3, PT, R17, 0x4, PT ;  /* 0x000000041100780c */ /* 0x000fe40003f66070 */
[C---:B------:R-:W-:Y:S02]  /*11f0*/  ISETP.GE.U32.AND.EX P2, PT, R18.reuse, RZ, PT, P2 ;  /* 0x000000ff1200720c */ /* 0x040fe40003f46120 */
[----:B------:R-:W-:-:S02]  /*1200*/  ISETP.GE.U32.AND.EX P1, PT, R18, RZ, PT, P1 ;  /* 0x000000ff1200720c */ /* 0x000fc40003f26110 */
[C---:B------:R-:W-:Y:S02]  /*1210*/  ISETP.NE.AND.EX P4, PT, R18.reuse, RZ, PT, P4 ;  /* 0x000000ff1200720c */ /* 0x040fe40003f85340 */
[----:B------:R-:W-:-:S07]  /*1220*/  ISETP.GE.U32.AND.EX P3, PT, R18, RZ, PT, P3 ;  /* 0x000000ff1200720c */ /* 0x000fce0003f66130 */
[----:B------:R2:W-:Y:S04]  /*1230*/  @P2 STG.E.U8 desc[UR8][R6.64+0x1], R19 ;  /* 0x0000011306002986 */ /* 0x0005e8000c101108 */
[----:B------:R2:W-:Y:S04]  /*1240*/  @P1 STG.E.U8 desc[UR8][R6.64+0x2], R21 ;  /* 0x0000021506001986 */ /* 0x0005e8000c101108 */
[----:B------:R2:W-:Y:S04]  /*1250*/  @P4 STG.E.U8 desc[UR8][R6.64], R15 ;  /* 0x0000000f06004986 */ /* 0x0005e8000c101108 */
[----:B------:R2:W-:Y:S02]  /*1260*/  @P3 STG.E.U8 desc[UR8][R6.64+0x3], R20 ;  /* 0x0000031406003986 */ /* 0x0005e4000c101108 */
.L_x_2:
[----:B------:R-:W-:Y:S05]  /*1270*/  BSYNC B0 ;  /* 0x0000000000007941 */ /* 0x000fea0003800000 */
.L_x_1:
[----:B------:R-:W-:Y:S04]  /*1280*/  BSSY B0, `(.L_x_3) ;  /* 0x0000025000007945 */ /* 0x000fe80003800000 */
[----:B------:R-:W-:Y:S05]  /*1290*/  @P0 BRA `(.L_x_4) ;  /* 0x00000000008c0947 */ /* 0x000fea0003800000 */
[----:B-1----:R-:W1:Y:S01]  /*12a0*/  LDS.U8 R11, [R10+-0x1] ;  /* 0xffffff000a0b7984 */ /* 0x002e620000000000 */
[----:B--2---:R-:W-:Y:S01]  /*12b0*/  IMAD.MOV.U32 R6, RZ, RZ, R2 ;  /* 0x000000ffff067224 */ /* 0x004fe200078e0002 */
[----:B------:R-:W-:Y:S01]  /*12c0*/  ISETP.GE.U32.AND P1, PT, R0, 0x4, PT ;  /* 0x000000040000780c */ /* 0x000fe20003f26070 */
[----:B------:R-:W-:Y:S01]  /*12d0*/  IMAD.MOV.U32 R7, RZ, RZ, R3 ;  /* 0x000000ffff077224 */ /* 0x000fe200078e0003 */
[----:B------:R-:W2:Y:S02]  /*12e0*/  LDS.U8 R13, [R10] ;  /* 0x000000000a0d7984 */ /* 0x000ea40000000000 */
[----:B------:R-:W-:Y:S01]  /*12f0*/  ISETP.GE.U32.AND.EX P1, PT, R9, RZ, PT, P1 ;  /* 0x000000ff0900720c */ /* 0x000fe20003f26110 */
[----:B------:R-:W-:Y:S01]  /*1300*/  IMAD.WIDE.U32 R6, R8, UR16, R6 ;  /* 0x0000001008067c25 */ /* 0x000fe2000f8e0006 */
[----:B------:R-:W3:Y:S04]  /*1310*/  LDS.U8 R15, [R10+-0x2] ;  /* 0xfffffe000a0f7984 */ /* 0x000ee80000000000 */
[----:B------:R-:W4:Y:S01]  /*1320*/  LDS.U8 R21, [R10+-0x3] ;  /* 0xfffffd000a157984 */ /* 0x000f220000000000 */
[----:B0-----:R-:W-:-:S04]  /*1330*/  IADD3 R19, R6, UR10, -R5 ;  /* 0x0000000a06137c10 */ /* 0x001fc8000fffe805 */
[----:B------:R-:W-:-:S04]  /*1340*/  LOP3.LUT P0, RZ, R19, 0x3, RZ, 0xc0, !PT ;  /* 0x0000000313ff7812 */ /* 0x000fc8000780c0ff */
[----:B------:R-:W-:Y:S02]  /*1350*/  PLOP3.LUT P0, PT, P1, P0, PT, 0x8a, 0x0 ;  /* 0x000000000000781c */ /* 0x000fe40000f01172 */
[----:B------:R-:W-:-:S11]  /*1360*/  IADD3 R6, P1, R6, UR4, RZ ;  /* 0x0000000406067c10 */ /* 0x000fd6000ff3e0ff */
[----:B-1----:R-:W-:-:S05]  /*1370*/  @!P0 IMAD.U32 R19, R11, 0x10000, RZ ;  /* 0x000100000b138824 */ /* 0x002fca00078e00ff */
[----:B------:R-:W-:Y:S01]  /*1380*/  @!P0 LOP3.LUT R20, R19, 0xff0000, RZ, 0xc0, !PT ;  /* 0x00ff000013148812 */ /* 0x000fe200078ec0ff */
[----:B------:R-:W-:-:S04]  /*1390*/  IMAD R19, R16, UR16, RZ ;  /* 0x0000001010137c24 */ /* 0x000fc8000f8e02ff */
[----:B--2---:R-:W-:Y:S02]  /*13a0*/  @!P0 IMAD R20, R13, 0x1000000, R20 ;  /* 0x010000000d148824 */ /* 0x004fe400078e0214 */
[----:B------:R-:W-:Y:S02]  /*13b0*/  IMAD R19, R8, UR17, R19 ;  /* 0x0000001108137c24 */ /* 0x000fe4000f8e0213 */
[----:B---3--:R-:W-:-:S03]  /*13c0*/  @!P0 IMAD R20, R15, 0x100, R20 ;  /* 0x000001000f148824 */ /* 0x008fc600078e0214 */
[----:B------:R-:W-:Y:S01]  /*13d0*/  IADD3.X R7, R7, UR5, R19, P1, !PT ;  /* 0x0000000507077c10 */ /* 0x000fe20008ffe413 */
[----:B----4-:R-:W-:-:S05]  /*13e0*/  @!P0 IMAD.IADD R19, R21, 0x1, R20 ;  /* 0x0000000115138824 */ /* 0x010fca00078e0214 */
        /* <DEDUP_REMOVED lines=14> */
.L_x_4:
[----:B------:R-:W-:Y:S05]  /*14d0*/  BSYNC B0 ;  /* 0x0000000000007941 */ /* 0x000fea0003800000 */
.L_x_3:
[----:B------:R-:W-:Y:S01]  /*14e0*/  IADD3 R8, P0, R8, 0x2, RZ ;  /* 0x0000000208087810 */ /* 0x000fe20007f1e0ff */
[----:B------:R-:W-:Y:S01]  /*14f0*/  VIADD R10, R10, 0x108 ;  /* 0x000001080a0a7836 */ /* 0x000fe20000000000 */
[----:B------:R-:W-:-:S03]  /*1500*/  IADD3 R4, P1, R4, 0x2, RZ ;  /* 0x0000000204047810 */ /* 0x000fc60007f3e0ff */
[----:B------:R-:W-:Y:S02]  /*1510*/  IMAD.X R16, RZ, RZ, R16, P0 ;  /* 0x000000ffff107224 */ /* 0x000fe400000e0610 */
[----:B------:R-:W-:Y:S01]  /*1520*/  IMAD.X R12, RZ, RZ, R12, P1 ;  /* 0x000000ffff0c7224 */ /* 0x000fe200008e060c */
[----:B------:R-:W-:Y:S07]  /*1530*/  @P5 BRA `(.L_x_5) ;  /* 0xfffffff800a85947 */ /* 0x000fee000383ffff */
[----:B------:R-:W-:Y:S05]  /*1540*/  EXIT ;  /* 0x000000000000794d */ /* 0x000fea0003800000 */
.L_x_6:
[----:B------:R-:W-:-:S00]  /*1550*/  BRA `(.L_x_6) ;  /* 0xfffffffc00fc7947 */ /* 0x000fc0000383ffff */
[----:B------:R-:W-:-:S00]  /*1560*/  NOP ;  /* 0x0000000000007918 */ /* 0x000fc00000000000 */
        /* <DEDUP_REMOVED lines=9> */
.L_x_240:


//--------------------- .text._ZN18transformer_engine24fp8_block_scaling_recipe37fp8_block_scaling_partial_cast_kernelI13__nv_bfloat1613__nv_fp8_e4m3Lb1EEEvPKT_PT0_PKfmmmmmm --------------------------
	.section	.text._ZN18transformer_engine24fp8_block_scaling_recipe37fp8_block_scaling_partial_cast_kernelI13__nv_bfloat1613__nv_fp8_e4m3Lb1EEEvPKT_PT0_PKfmmmmmm,"ax",@progbits
	.align	128
        .global         _ZN18transformer_engine24fp8_block_scaling_recipe37fp8_block_scaling_partial_cast_kernelI13__nv_bfloat1613__nv_fp8_e4m3Lb1EEEvPKT_PT0_PKfmmmmmm
        .type           _ZN18transformer_engine24fp8_block_scaling_recipe37fp8_block_scaling_partial_cast_kernelI13__nv_bfloat1613__nv_fp8_e4m3Lb1EEEvPKT_PT0_PKfmmmmmm,@function
        .size           _ZN18transformer_engine24fp8_block_scaling_recipe37fp8_block_scaling_partial_cast_kernelI13__nv_bfloat1613__nv_fp8_e4m3Lb1EEEvPKT_PT0_PKfmmmmmm,(.L_x_241 - _ZN18transformer_engine24fp8_block_scaling_recipe37fp8_block_scaling_partial_cast_kernelI13__nv_bfloat1613__nv_fp8_e4m3Lb1EEEvPKT_PT0_PKfmmmmmm)
        .other          _ZN18transformer_engine24fp8_block_scaling_recipe37fp8_block_scaling_partial_cast_kernelI13__nv_bfloat1613__nv_fp8_e4m3Lb1EEEvPKT_PT0_PKfmmmmmm,@"STO_CUDA_ENTRY STV_DEFAULT"
_ZN18transformer_engine24fp8_block_scaling_recipe37fp8_block_scaling_partial_cast_kernelI13__nv_bfloat1613__nv_fp8_e4m3Lb1EEEvPKT_PT0_PKfmmmmmm:
.text._ZN18transformer_engine24fp8_block_scaling_recipe37fp8_block_scaling_partial_cast_kernelI13__nv_bfloat1613__nv_fp8_e4m3Lb1EEEvPKT_PT0_PKfmmmmmm:
        /* <DEDUP_REMOVED lines=49> */
.L_x_7:
        /* <DEDUP_REMOVED lines=32> */
[----:B------:R-:W-:Y:S01]  /*0510*/  IADD3 R15, P2, R14, -UR14, RZ ;  /* 0x8000000e0e0f7c10 */ /* 0x000fe2000ff5e0ff */
[----:B------:R-:W-:Y:S01]  /*0520*/  IMAD R14, R5, UR12, RZ ;  /* 0x0000000c050e7c24 */ /* 0x000fe2000f8e02ff */
[----:B------:R-:W-:Y:S02]  /*0530*/  ISETP.GE.U32.OR.EX P0, PT, R17, UR5, P0, P1 ;  /* 0x0000000511007c0c */ /* 0x000fe40008706510 */
[----:B------:R-:W-:Y:S01]  /*0540*/  SHF.R.S32.HI R13, RZ, 0x1f, R12 ;  /* 0x0000001fff0d7819 */ /* 0x000fe2000001140c */
[----:B------:R-:W-:Y:S01]  /*0550*/  IMAD R27, R7, UR13, R14 ;  /* 0x0000000d071b7c24 */ /* 0x000fe2000f8e020e */
[----:B------:R-:W-:-:S02]  /*0560*/  ISETP.GE.U32.AND P6, PT, R12, UR12, PT ;  /* 0x0000000c0c007c0c */ /* 0x000fc4000bfc6070 */
        /* <DEDUP_REMOVED lines=10> */
[C---:B------:R-:W-:Y:S01]  /*0610*/  ISETP.LT.U32.AND P2, PT, R16.reuse, UR14, PT ;  /* 0x0000000e10007c0c */ /* 0x040fe2000bf41070 */
        /* <DEDUP_REMOVED lines=127> */
[C---:B------:R-:W-:Y:S01]  /*0e10*/  ISETP.GE.U32.AND P0, PT, R4.reuse, UR6, PT ;  /* 0x0000000604007c0c */ /* 0x040fe2000bf06070 */
[----:B------:R-:W-:Y:S01]  /*0e20*/  BSSY B0, `(.L_x_8) ;  /* 0x0000023000007945 */ /* 0x000fe20003800000 */
[----:B------:R-:W1:Y:S01]  /*0e30*/  S2R R6, SR_CgaCtaId ;  /* 0x0000000000067919 */ /* 0x000e620000008800 */
[----:B------:R-:W-:Y:S01]  /*0e40*/  SHF.R.S32.HI R13, RZ, 0x1f, R4 ;  /* 0x0000001fff0d7819 */ /* 0x000fe20000011404 */
[C---:B------:R-:W-:Y:S01]  /*0e50*/  VIADD R21, R4.reuse, 0x2 ;  /* 0x0000000204157836 */ /* 0x040fe20000000000 */
[----:B------:R-:W-:Y:S01]  /*0e60*/  MOV R5, 0x400 ;  /* 0x0000040000057802 */ /* 0x000fe20000000f00 */
[----:B------:R-:W-:Y:S01]  /*0e70*/  VIADD R19, R4, 0x3 ;  /* 0x0000000304137836 */ /* 0x000fe20000000000 */
[----:B------:R-:W-:Y:S02]  /*0e80*/  ISETP.GE.U32.AND.EX P0, PT, R13, UR7, PT, P0 ;  /* 0x000000070d007c0c */ /* 0x000fe4000bf06100 */
[----:B------:R-:W-:-:S05]  /*0e90*/  LOP3.LUT R3, R3, 0x7c, RZ, 0xc0, !PT ;  /* 0x0000007c03037812 */ /* 0x000fca00078ec0ff */
[----:B------:R-:W-:Y:S01]  /*0ea0*/  IMAD R0, R0, 0x80, R3 ;  /* 0x0000008000007824 */ /* 0x000fe200078e0203 */
[----:B0-----:R-:W-:Y:S02]  /*0eb0*/  SHF.R.U32.HI R2, RZ, 0x1, R2 ;  /* 0x00000001ff027819 */ /* 0x001fe40000011602 */
[----:B-1----:R-:W-:Y:S01]  /*0ec0*/  LEA R7, R6, R5, 0x18 ;  /* 0x0000000506077211 */ /* 0x002fe200078ec0ff */
[----:B------:R-:W-:Y:S01]  /*0ed0*/  VIADD R5, R4, 0x1 ;  /* 0x0000000104057836 */ /* 0x000fe20000000000 */
[----:B------:R-:W-:-:S04]  /*0ee0*/  LOP3.LUT R2, R2, 0x7ffffff0, RZ, 0xc0, !PT ;  /* 0x7ffffff002027812 */ /* 0x000fc800078ec0ff */
[----:B------:R-:W-:Y:S01]  /*0ef0*/  ISETP.GE.U32.AND P1, PT, R5, UR6, PT ;  /* 0x0000000605007c0c */ /* 0x000fe2000bf26070 */
[----:B------:R-:W-:Y:S01]  /*0f00*/  IMAD R2, R2, 0x84, R7 ;  /* 0x0000008402027824 */ /* 0x000fe200078e0207 */
[----:B------:R-:W-:-:S03]  /*0f10*/  SHF.R.S32.HI R12, RZ, 0x1f, R5 ;  /* 0x0000001fff0c7819 */ /* 0x000fc60000011405 */
[----:B------:R-:W-:Y:S01]  /*0f20*/  IMAD.IADD R11, R2, 0x1, R3 ;  /* 0x00000001020b7824 */ /* 0x000fe200078e0203 */
[----:B------:R-:W-:Y:S02]  /*0f30*/  IADD3 R2, P2, R0, -UR14, RZ ;  /* 0x8000000e00027c10 */ /* 0x000fe4000ff5e0ff */
[----:B------:R-:W-:Y:S02]  /*0f40*/  ISETP.GE.U32.AND.EX P1, PT, R12, UR7, PT, P1 ;  /* 0x000000070c007c0c */ /* 0x000fe4000bf26110 */
[----:B------:R-:W-:Y:S01]  /*0f50*/  LEA.HI.X.SX32 R3, R0, ~UR15, 0x1, P2 ;  /* 0x8000000f00037c11 */ /* 0x000fe200090f0eff */
[----:B------:R-:W-:Y:S10]  /*0f60*/  @P0 BRA `(.L_x_9) ;  /* 0x0000000000380947 */ /* 0x000ff40003800000 */
[----:B------:R-:W-:Y:S01]  /*0f70*/  LDS.U8 R0, [R11+0x3] ;  /* 0x000003000b007984 */ /* 0x000fe20000000000 */
[----:B------:R-:W-:Y:S01]  /*0f80*/  IMAD R13, R13, UR12, RZ ;  /* 0x0000000c0d0d7c24 */ /* 0x000fe2000f8e02ff */
[----:B------:R-:W-:Y:S01]  /*0f90*/  ULDC.64 UR4, c[0x0][0x218] ;  /* 0x0000860000047ab9 */ /* 0x000fe20000000a00 */
[C---:B------:R-:W-:Y:S01]  /*0fa0*/  IMAD.WIDE.U32 R6, R4.reuse, UR12, R2 ;  /* 0x0000000c04067c25 */ /* 0x040fe2000f8e0002 */
[----:B------:R-:W0:Y:S03]  /*0fb0*/  LDS.U8 R9, [R11+0x2] ;  /* 0x000002000b097984 */ /* 0x000e260000000000 */
[----:B------:R-:W-:Y:S01]  /*0fc0*/  IMAD R13, R4, UR13, R13 ;  /* 0x0000000d040d7c24 */ /* 0x000fe2000f8e020d */
[----:B------:R-:W1:Y:S01]  /*0fd0*/  LDS.U8 R8, [R11+0x1] ;  /* 0x000001000b087984 */ /* 0x000e620000000000 */
[----:B------:R-:W-:-:S03]  /*0fe0*/  IADD3 R6, P0, R6, UR4, RZ ;  /* 0x0000000406067c10 */ /* 0x000fc6000ff1e0ff */
[----:B------:R-:W2:Y:S01]  /*0ff0*/  LDS.U8 R10, [R11] ;  /* 0x000000000b0a7984 */ /* 0x000ea20000000000 */
[----:B------:R-:W-:Y:S01]  /*1000*/  IADD3.X R7, R7, UR5, R13, P0, !PT ;  /* 0x0000000507077c10 */ /* 0x000fe200087fe40d */
[----:B0-----:R-:W-:-:S04]  /*1010*/  IMAD R9, R0, 0x100, R9 ;  /* 0x0000010000097824 */ /* 0x001fc800078e0209 */
[----:B-1----:R-:W-:-:S04]  /*1020*/  IMAD R9, R9, 0x100, R8 ;  /* 0x0000010009097824 */ /* 0x002fc800078e0208 */
[----:B--2---:R-:W-:-:S05]  /*1030*/  IMAD.U32 R9, R9, 0x100, R10 ;  /* 0x0000010009097824 */ /* 0x004fca00078e000a */
[----:B------:R0:W-:Y:S02]  /*1040*/  STG.E desc[UR8][R6.64], R9 ;  /* 0x0000000906007986 */ /* 0x0001e4000c101908 */
.L_x_9:
[----:B------:R-:W-:Y:S05]  /*1050*/  BSYNC B0 ;  /* 0x0000000000007941 */ /* 0x000fea0003800000 */
.L_x_8:
[----:B------:R-:W-:Y:S04]  /*1060*/  BSSY B0, `(.L_x_10) ;  /* 0x0000012000007945 */ /* 0x000fe80003800000 */
[----:B------:R-:W-:Y:S05]  /*1070*/  @P1 BRA `(.L_x_11) ;  /* 0x0000000000401947 */ /* 0x000fea0003800000 */
[----:B------:R-:W-:Y:S01]  /*1080*/  LDS.U8 R0, [R11+0x87] ;  /* 0x000087000b007984 */ /* 0x000fe20000000000 */
[----:B0-----:R-:W-:Y:S01]  /*1090*/  IMAD.MOV.U32 R6, RZ, RZ, R2 ;  /* 0x000000ffff067224 */ /* 0x001fe200078e0002 */
[----:B------:R-:W-:Y:S01]  /*10a0*/  ULDC.64 UR4, c[0x0][0x218] ;  /* 0x0000860000047ab9 */ /* 0x000fe20000000a00 */
[----:B------:R-:W-:Y:S01]  /*10b0*/  IMAD.MOV.U32 R7, RZ, RZ, R3 ;  /* 0x000000ffff077224 */ /* 0x000fe200078e0003 */
[----:B------:R-:W0:Y:S01]  /*10c0*/  LDS.U8 R9, [R11+0x86] ;  /* 0x000086000b097984 */ /* 0x000e220000000000 */
[----:B------:R-:W-:Y:S02]  /*10d0*/  IMAD R12, R12, UR12, RZ ;  /* 0x0000000c0c0c7c24 */ /* 0x000fe4000f8e02ff */
[C---:B------:R-:W-:Y:S01]  /*10e0*/  IMAD.WIDE.U32 R6, R5.reuse, UR12, R6 ;  /* 0x0000000c05067c25 */ /* 0x040fe2000f8e0006 */
[----:B------:R-:W1:Y:S03]  /*10f0*/  LDS.U8 R8, [R11+0x85] ;  /* 0x000085000b087984 */ /* 0x000e660000000000 */
[----:B------:R-:W-:Y:S01]  /*1100*/  IMAD R13, R5, UR13, R12 ;  /* 0x0000000d050d7c24 */ /* 0x000fe2000f8e020c */
[----:B------:R-:W2:Y:S01]  /*1110*/  LDS.U8 R10, [R11+0x84] ;  /* 0x000084000b0a7984 */ /* 0x000ea20000000000 */
[----:B------:R-:W-:-:S04]  /*1120*/  IADD3 R6, P0, R6, UR4, RZ ;  /* 0x0000000406067c10 */ /* 0x000fc8000ff1e0ff */
[----:B------:R-:W-:Y:S01]  /*1130*/  IADD3.X R7, R7, UR5, R13, P0, !PT ;  /* 0x0000000507077c10 */ /* 0x000fe200087fe40d */
[----:B0-----:R-:W-:-:S04]  /*1140*/  IMAD R9, R0, 0x100, R9 ;  /* 0x0000010000097824 */ /* 0x001fc800078e0209 */
[----:B-1----:R-:W-:-:S04]  /*1150*/  IMAD R5, R9, 0x100, R8 ;  /* 0x0000010009057824 */ /* 0x002fc800078e0208 */
[----:B--2---:R-:W-:-:S05]  /*1160*/  IMAD.U32 R5, R5, 0x100, R10 ;  /* 0x0000010005057824 */ /* 0x004fca00078e000a */
[----:B------:R1:W-:Y:S02]  /*1170*/  STG.E desc[UR8][R6.64], R5 ;  /* 0x0000000506007986 */ /* 0x0003e4000c101908 */
.L_x_11:
[----:B------:R-:W-:Y:S05]  /*1180*/  BSYNC B0 ;  /* 0x0000000000007941 */ /* 0x000fea0003800000 */
.L_x_10:
[----:B------:R-:W-:Y:S01]  /*1190*/  ISETP.GE.U32.AND P5, PT, R21, UR6, PT ;  /* 0x0000000615007c0c */ /* 0x000fe2000bfa6070 */
[C---:B------:R-:W-:Y:S01]  /*11a0*/  VIADD R10, R4.reuse, 0x4 ;  /* 0x00000004040a7836 */ /* 0x040fe20000000000 */
[----:B01----:R-:W-:Y:S01]  /*11b0*/  SHF.R.S32.HI R6, RZ, 0x1f, R21 ;  /* 0x0000001fff067819 */ /* 0x003fe20000011415 */
[C---:B------:R-:W-:Y:S01]  /*11c0*/  VIADD R9, R4.reuse, 0x5 ;  /* 0x0000000504097836 */ /* 0x040fe20000000000 */
[----:B------:R-:W-:Y:S01]  /*11d0*/  ISETP.GE.U32.AND P1, PT, R19, UR6, PT ;  /* 0x0000000613007c0c */ /* 0x000fe2000bf26070 */
[----:B------:R-:W-:Y:S01]  /*11e0*/  VIADD R8, R4, 0x6 ;  /* 0x0000000604087836 */ /* 0x000fe20000000000 */
[----:B------:R-:W-:Y:S01]  /*11f0*/  ISETP.GE.U32.AND.EX P5, PT, R6, UR7, PT, P5 ;  /* 0x0000000706007c0c */ /* 0x000fe2000bfa6150 */
[----:B------:R-:W-:Y:S01]  /*1200*/  VIADD R5, R4, 0x7 ;  /* 0x0000000704057836 */ /* 0x000fe20000000000 */
[----:B------:R-:W-:Y:S01]  /*1210*/  ISETP.GE.U32.AND P0, PT, R10, UR6, PT ;  /* 0x000000060a007c0c */ /* 0x000fe2000bf06070 */
[----:B------:R-:W-:Y:S01]  /*1220*/  VIADD R0, R4, 0x8 ;  /* 0x0000000804007836 */ /* 0x000fe20000000000 */
[----:B------:R-:W-:Y:S01]  /*1230*/  ISETP.GE.U32.AND P6, PT, R9, UR6, PT ;  /* 0x0000000609007c0c */ /* 0x000fe2000bfc6070 */
[----:B------:R-:W-:Y:S01]  /*1240*/  BSSY B0, `(.L_x_12) ;  /* 0x0000023000007945 */ /* 0x000fe20003800000 */
[----:B------:R-:W-:Y:S01]  /*1250*/  ISETP.GE.U32.AND P2, PT, R8, UR6, PT ;  /* 0x0000000608007c0c */ /* 0x000fe2000bf46070 */
[C---:B------:R-:W-:Y:S01]  /*1260*/  VIADD R16, R4.reuse, 0x9 ;  /* 0x0000000904107836 */ /* 0x040fe20000000000 */
[----:B------:R-:W-:Y:S01]  /*1270*/  ISETP.GE.U32.AND P3, PT, R5, UR6, PT ;  /* 0x0000000605007c0c */ /* 0x000fe2000bf66070 */
[----:B------:R-:W-:Y:S01]  /*1280*/  VIADD R17, R4, 0xa ;  /* 0x0000000a04117836 */ /* 0x000fe20000000000 */
[----:B------:R-:W-:-:S02]  /*1290*/  ISETP.GE.U32.AND P4, PT, R0, UR6, PT ;  /* 0x0000000600007c0c */ /* 0x000fc4000bf86070 */
[----:B------:R-:W-:Y:S02]  /*12a0*/  SHF.R.S32.HI R20, RZ, 0x1f, R19 ;  /* 0x0000001fff147819 */ /* 0x000fe40000011413 */
[----:B------:R-:W-:Y:S02]  /*12b0*/  SHF.R.S32.HI R18, RZ, 0x1f, R10 ;  /* 0x0000001fff127819 */ /* 0x000fe4000001140a */
[----:B------:R-:W-:Y:S02]  /*12c0*/  SHF.R.S32.HI R12, RZ, 0x1f, R9 ;  /* 0x0000001fff0c7819 */ /* 0x000fe40000011409 */
[----:B------:R-:W-:Y:S02]  /*12d0*/  SHF.R.S32.HI R13, RZ, 0x1f, R8 ;  /* 0x0000001fff0d7819 */ /* 0x000fe40000011408 */
[----:B------:R-:W-:Y:S02]  /*12e0*/  SHF.R.S32.HI R14, RZ, 0x1f, R5 ;  /* 0x0000001fff0e7819 */ /* 0x000fe40000011405 */
[----:B------:R-:W-:-:S02]  /*12f0*/  SHF.R.S32.HI R15, RZ, 0x1f, R0 ;  /* 0x0000001fff0f7819 */ /* 0x000fc40000011400 */
[----:B------:R-:W-:Y:S02]  /*1300*/  ISETP.GE.U32.AND.EX P1, PT, R20, UR7, PT, P1 ;  /* 0x0000000714007c0c */ /* 0x000fe4000bf26110 */
[----:B------:R-:W-:Y:S02]  /*1310*/  ISETP.GE.U32.AND.EX P0, PT, R18, UR7, PT, P0 ;  /* 0x0000000712007c0c */ /* 0x000fe4000bf06100 */
[----:B------:R-:W-:Y:S02]  /*1320*/  ISETP.GE.U32.AND.EX P6, PT, R12, UR7, PT, P6 ;  /* 0x000000070c007c0c */ /* 0x000fe4000bfc6160 */
[----:B------:R-:W-:Y:S02]  /*1330*/  ISETP.GE.U32.AND.EX P2, PT, R13, UR7, PT, P2 ;  /* 0x000000070d007c0c */ /* 0x000fe4000bf46120 */
[----:B------:R-:W-:Y:S02]  /*1340*/  ISETP.GE.U32.AND.EX P3, PT, R14, UR7, PT, P3 ;  /* 0x000000070e007c0c */ /* 0x000fe4000bf66130 */
[----:B------:R-:W-:Y:S01]  /*1350*/  ISETP.GE.U32.AND.EX P4, PT, R15, UR7, PT, P4 ;  /* 0x000000070f007c0c */ /* 0x000fe2000bf86140 */
[----:B------:R-:W-:-:S12]  /*1360*/  @P5 BRA `(.L_x_13) ;  /* 0x0000000000405947 */ /* 0x000fd80003800000 */
[----:B------:R-:W-:Y:S01]  /*1370*/  LDS.U8 R24, [R11+0x10b] ;  /* 0x00010b000b187984 */ /* 0x000fe20000000000 */
[----:B------:R-:W-:Y:S01]  /*1380*/  IMAD R26, R6, UR12, RZ ;  /* 0x0000000c061a7c24 */ /* 0x000fe2000f8e02ff */
[----:B------:R-:W-:Y:S01]  /*1390*/  ULDC.64 UR4, c[0x0][0x218] ;  /* 0x0000860000047ab9 */ /* 0x000fe20000000a00 */
[----:B------:R-:W-:Y:S01]  /*13a0*/  IMAD.MOV.U32 R6, RZ, RZ, R2 ;  /* 0x000000ffff067224 */ /* 0x000fe200078e0002 */
[----:B------:R-:W0:Y:S01]  /*13b0*/  LDS.U8 R25, [R11+0x10a] ;  /* 0x00010a000b197984 */ /* 0x000e220000000000 */
[----:B------:R-:W-:-:S03]  /*13c0*/  IMAD.MOV.U32 R7, RZ, RZ, R3 ;  /* 0x000000ffff077224 */ /* 0x000fc600078e0003 */
[----:B------:R-:W1:Y:S01]  /*13d0*/  LDS.U8 R22, [R11+0x109] ;  /* 0x000109000b167984 */ /* 0x000e620000000000 */
[----:B------:R-:W-:-:S03]  /*13e0*/  IMAD.WIDE.U32 R6, R21, UR12, R6 ;  /* 0x0000000c15067c25 */ /* 0x000fc6000f8e0006 */
[----:B------:R-:W2:Y:S01]  /*13f0*/  LDS.U8 R23, [R11+0x108] ;  /* 0x000108000b177984 */ /* 0x000ea20000000000 */
[----:B------:R-:W-:Y:S01]  /*1400*/  IMAD R21, R21, UR13, R26 ;  /* 0x0000000d15157c24 */ /* 0x000fe2000f8e021a */
[----:B------:R-:W-:-:S04]  /*1410*/  IADD3 R6, P5, R6, UR4, RZ ;  /* 0x0000000406067c10 */ /* 0x000fc8000ffbe0ff */
[----:B------:R-:W-:Y:S01]  /*1420*/  IADD3.X R7, R7, UR5, R21, P5, !PT ;  /* 0x0000000507077c10 */ /* 0x000fe2000affe415 */
[----:B0-----:R-:W-:-:S04]  /*1430*/  IMAD R25, R24, 0x100, R25 ;  /* 0x0000010018197824 */ /* 0x001fc800078e0219 */
[----:B-1----:R-:W-:-:S04]  /*1440*/  IMAD R22, R25, 0x100, R22 ;  /* 0x0000010019167824 */ /* 0x002fc800078e0216 */
[----:B--2---:R-:W-:-:S05]  /*1450*/  IMAD.U32 R23, R22, 0x100, R23 ;  /* 0x0000010016177824 */ /* 0x004fca00078e0017 */
[----:B------:R0:W-:Y:S02]  /*1460*/  STG.E desc[UR8][R6.64], R23 ;  /* 0x0000001706007986 */ /* 0x0001e4000c101908 */
.L_x_13:
[----:B------:R-:W-:Y:S05]  /*1470*/  BSYNC B0 ;  /* 0x0000000000007941 */ /* 0x000fea0003800000 */
.L_x_12:
[----:B------:R-:W-:Y:S04]  /*1480*/  BSSY B0, `(.L_x_14) ;  /* 0x0000012000007945 */ /* 0x000fe80003800000 */
[----:B------:R-:W-:Y:S05]  /*1490*/  @P1 BRA `(.L_x_15) ;  /* 0x0000000000401947 */ /* 0x000fea0003800000 */
[----:B0-----:R-:W-:Y:S01]  /*14a0*/  LDS.U8 R23, [R11+0x18f] ;  /* 0x00018f000b177984 */ /* 0x001fe20000000000 */
[----:B------:R-:W-:Y:S01]  /*14b0*/  IMAD.MOV.U32 R6, RZ, RZ, R2 ;  /* 0x000000ffff067224 */ /* 0x000fe200078e0002 */
        /* <DEDUP_REMOVED lines=14> */
.L_x_15:
[----:B------:R-:W-:Y:S05]  /*15a0*/  BSYNC B0 ;  /* 0x0000000000007941 */ /* 0x000fea0003800000 */
.L_x_14:
[----:B------:R-:W-:Y:S04]  /*15b0*/  BSSY B0, `(.L_x_16) ;  /* 0x0000012000007945 */ /* 0x000fe80003800000 */
[----:B------:R-:W-:Y:S05]  /*15c0*/  @P0 BRA `(.L_x_17) ;  /* 0x0000000000400947 */ /* 0x000fea0003800000 */
[----:B------:R-:W-:Y:S01]  /*15d0*/  LDS.U8 R20, [R11+0x213] ;  /* 0x000213000b147984 */ /* 0x000fe20000000000 */
[----:B01----:R-:W-:Y:S01]  /*15e0*/  IMAD.MOV.U32 R6, RZ, RZ, R2 ;  /* 0x000000ffff067224 */ /* 0x003fe200078e0002 */
        /* <DEDUP_REMOVED lines=14> */
.L_x_17:
[----:B------:R-:W-:Y:S05]  /*16d0*/  BSYNC B0 ;  /* 0x0000000000007941 */ /* 0x000fea0003800000 */
.L_x_16:
[----:B------:R-:W-:Y:S04]  /*16e0*/  BSSY B0, `(.L_x_18) ;  /* 0x0000012000007945 */ /* 0x000fe80003800000 */
[----:B------:R-:W-:Y:S05]  /*16f0*/  @P6 BRA `(.L_x_19) ;  /* 0x0000000000406947 */ /* 0x000fea0003800000 */
[----:B------:R-:W-:Y:S01]  /*1700*/  LDS.U8 R10, [R11+0x297] ;  /* 0x000297000b0a7984 */ /* 0x000fe20000000000 */
[----:B012---:R-:W-:Y:S01]  /*1710*/  IMAD.MOV.U32 R6, RZ, RZ, R2 ;  /* 0x000000ffff067224 */ /* 0x007fe200078e0002 */
        /* <DEDUP_REMOVED lines=14> */
.L_x_19:
[----:B------:R-:W-:Y:S05]  /*1800*/  BSYNC B0 ;  /* 0x0000000000007941 */ /* 0x000fea0003800000 */
.L_x_18:
[----:B------:R-:W-:Y:S04]  /*1810*/  BSSY B0, `(.L_x_20) ;  /* 0x0000012000007945 */ /* 0x000fe80003800000 */
[----:B------:R-:W-:Y:S05]  /*1820*/  @P2 BRA `(.L_x_21) ;  /* 0x0000000000402947 */ /* 0x000fea0003800000 */
[----:B---3--:R-:W-:Y:S01]  /*1830*/  LDS.U8 R9, [R11+0x31b] ;  /* 0x00031b000b097984 */ /* 0x008fe20000000000 */
        /* <DEDUP_REMOVED lines=15> */
.L_x_21:
[----:B------:R-:W-:Y:S05]  /*1930*/  BSYNC B0 ;  /* 0x0000000000007941 */ /* 0x000fea0003800000 */
.L_x_20:
[----:B------:R-:W-:Y:S04]  /*1940*/  BSSY B0, `(.L_x_22) ;  /* 0x0000012000007945 */ /* 0x000fe80003800000 */
[----:B------:R-:W-:Y:S05]  /*1950*/  @P3 BRA `(.L_x_23) ;  /* 0x0000000000403947 */ /* 0x000fea0003800000 */
[----:B------:R-:W-:Y:S01]  /*1960*/  LDS.U8 R8, [R11+0x39f] ;  /* 0x00039f000b087984 */ /* 0x000fe20000000000 */
[----:B01234-:R-:W-:Y:S01]  /*1970*/  IMAD.MOV.U32 R6, RZ, RZ, R2 ;  /* 0x000000ffff067224 */ /* 0x01ffe200078e0002 */
        /* <DEDUP_REMOVED lines=14> */
.L_x_23:
[----:B------:R-:W-:Y:S05]  /*1a60*/  BSYNC B0 ;  /* 0x0000000000007941 */ /* 0x000fea0003800000 */
.L_x_22:
[----:B------:R-:W-:Y:S04]  /*1a70*/  BSSY B0, `(.L_x_24) ;  /* 0x0000012000007945 */ /* 0x000fe80003800000 */
[----:B------:R-:W-:Y:S05]  /*1a80*/  @P4 BRA `(.L_x_25) ;  /* 0x0000000000404947 */ /* 0x000fea0003800000 */
[----:B0-----:R-:W-:Y:S01]  /*1a90*/  LDS.U8 R5, [R11+0x423] ;  /* 0x000423000b057984 */ /* 0x001fe20000000000 */
[----:B-1234-:R-:W-:Y:S01]  /*1aa0*/  IMAD.MOV.U32 R6, RZ, RZ, R2 ;  /* 0x000000ffff067224 */ /* 0x01efe200078e0002 */
        /* <DEDUP_REMOVED lines=14> */
.L_x_25:
[----:B------:R-:W-:Y:S05]  /*1b90*/  BSYNC B0 ;  /* 0x0000000000007941 */ /* 0x000fea0003800000 */
.L_x_24:
[----:B------:R-:W-:Y:S01]  /*1ba0*/  VIADD R14, R4, 0xb ;  /* 0x0000000b040e7836 */ /* 0x000fe20000000000 */
[----:B------:R-:W-:Y:S01]  /*1bb0*/  ISETP.GE.U32.AND P5, PT, R16, UR6, PT ;  /* 0x0000000610007c0c */ /* 0x000fe2000bfa6070 */
[C---:B------:R-:W-:Y:S01]  /*1bc0*/  VIADD R0, R4.reuse, 0xc ;  /* 0x0000000c04007836 */ /* 0x040fe20000000000 */
[----:B------:R-:W-:Y:S01]  /*1bd0*/  ISETP.GE.U32.AND P1, PT, R17, UR6, PT ;  /* 0x0000000611007c0c */ /* 0x000fe2000bf26070 */
[----:B01234-:R-:W-:Y:S01]  /*1be0*/  VIADD R6, R4, 0xd ;  /* 0x0000000d04067836 */ /* 0x01ffe20000000000 */
[----:B------:R-:W-:Y:S01]  /*1bf0*/  ISETP.GE.U32.AND P0, PT, R14, UR6, PT ;  /* 0x000000060e007c0c */ /* 0x000fe2000bf06070 */
[----:B------:R-:W-:Y:S01]  /*1c00*/  VIADD R7, R4, 0xe ;  /* 0x0000000e04077836 */ /* 0x000fe20000000000 */
[----:B------:R-:W-:Y:S01]  /*1c10*/  ISETP.GE.U32.AND P6, PT, R0, UR6, PT ;  /* 0x0000000600007c0c */ /* 0x000fe2000bfc6070 */
[----:B------:R-:W-:Y:S01]  /*1c20*/  VIADD R8, R4, 0xf ;  /* 0x0000000f04087836 */ /* 0x000fe20000000000 */
[----:B------:R-:W-:Y:S01]  /*1c30*/  SHF.R.S32.HI R4, RZ, 0x1f, R16 ;  /* 0x0000001fff047819 */ /* 0x000fe20000011410 */
[----:B------:R-:W-:Y:S01]  /*1c40*/  BSSY B0, `(.L_x_26) ;  /* 0x0000022000007945 */ /* 0x000fe20003800000 */
[----:B------:R-:W-:-:S02]  /*1c50*/  ISETP.GE.U32.AND P2, PT, R6, UR6, PT ;  /* 0x0000000606007c0c */ /* 0x000fc4000bf46070 */
[----:B------:R-:W-:Y:S02]  /*1c60*/  ISETP.GE.U32.AND.EX P5, PT, R4, UR7, PT, P5 ;  /* 0x0000000704007c0c */ /* 0x000fe4000bfa6150 */
[----:B------:R-:W-:Y:S02]  /*1c70*/  ISETP.GE.U32.AND P3, PT, R7, UR6, PT ;  /* 0x0000000607007c0c */ /* 0x000fe4000bf66070 */
[----:B------:R-:W-:Y:S02]  /*1c80*/  ISETP.GE.U32.AND P4, PT, R8, UR6, PT ;  /* 0x0000000608007c0c */ /* 0x000fe4000bf86070 */
[----:B------:R-:W-:Y:S02]  /*1c90*/  SHF.R.S32.HI R18, RZ, 0x1f, R17 ;  /* 0x0000001fff127819 */ /* 0x000fe40000011411 */
[----:B------:R-:W-:Y:S02]  /*1ca0*/  SHF.R.S32.HI R15, RZ, 0x1f, R14 ;  /* 0x0000001fff0f7819 */ /* 0x000fe4000001140e */
[----:B------:R-:W-:-:S02]  /*1cb0*/  SHF.R.S32.HI R9, RZ, 0x1f, R0 ;  /* 0x0000001fff097819 */ /* 0x000fc40000011400 */
[----:B------:R-:W-:Y:S02]  /*1cc0*/  SHF.R.S32.HI R10, RZ, 0x1f, R6 ;  /* 0x0000001fff0a7819 */ /* 0x000fe40000011406 */
[----:B------:R-:W-:Y:S02]  /*1cd0*/  SHF.R.S32.HI R12, RZ, 0x1f, R7 ;  /* 0x0000001fff0c7819 */ /* 0x000fe40000011407 */
[----:B------:R-:W-:Y:S02]  /*1ce0*/  SHF.R.S32.HI R13, RZ, 0x1f, R8 ;  /* 0x0000001fff0d7819 */ /* 0x000fe40000011408 */
[----:B------:R-:W-:Y:S02]  /*1cf0*/  ISETP.GE.U32.AND.EX P1, PT, R18, UR7, PT, P1 ;  /* 0x0000000712007c0c */ /* 0x000fe4000bf26110 */
[----:B------:R-:W-:Y:S02]  /*1d00*/  ISETP.GE.U32.AND.EX P0, PT, R15, UR7, PT, P0 ;  /* 0x000000070f007c0c */ /* 0x000fe4000bf06100 */
[----:B------:R-:W-:-:S02]  /*1d10*/  ISETP.GE.U32.AND.EX P6, PT, R9, UR7, PT, P6 ;  /* 0x0000000709007c0c */ /* 0x000fc4000bfc6160 */
        /* <DEDUP_REMOVED lines=9> */
[----:B------:R-:W-:Y:S02]  /*1db0*/  IMAD.MOV.U32 R5, RZ, RZ, R3 ;  /* 0x000000ffff057224 */ /* 0x000fe400078e0003 */
[C---:B------:R-:W-:Y:S01]  /*1dc0*/  IMAD R23, R16.reuse, UR13, R23 ;  /* 0x0000000d10177c24 */ /* 0x040fe2000f8e0217 */
[----:B------:R-:W1:Y:S01]  /*1dd0*/  LDS.U8 R20, [R11+0x4a5] ;  /* 0x0004a5000b147984 */ /* 0x000e620000000000 */
[----:B------:R-:W-:-:S03]  /*1de0*/  IMAD.WIDE.U32 R4, R16, UR12, R4 ;  /* 0x0000000c10047c25 */ /* 0x000fc6000f8e0004 */
[----:B------:R-:W2:Y:S01]  /*1df0*/  LDS.U8 R19, [R11+0x4a4] ;  /* 0x0004a4000b137984 */ /* 0x000ea20000000000 */
[----:B------:R-:W-:-:S04]  /*1e00*/  IADD3 R4, P5, R4, UR4, RZ ;  /* 0x0000000404047c10 */ /* 0x000fc8000ffbe0ff */
[----:B------:R-:W-:Y:S01]  /*1e10*/  IADD3.X R5, R5, UR5, R23, P5, !PT ;  /* 0x0000000505057c10 */ /* 0x000fe2000affe417 */
[----:B0-----:R-:W-:-:S04]  /*1e20*/  IMAD R21, R21, 0x100, R22 ;  /* 0x0000010015157824 */ /* 0x001fc800078e0216 */
[----:B-1----:R-:W-:-:S04]  /*1e30*/  IMAD R20, R21, 0x100, R20 ;  /* 0x0000010015147824 */ /* 0x002fc800078e0214 */
[----:B--2---:R-:W-:-:S05]  /*1e40*/  IMAD.U32 R19, R20, 0x100, R19 ;  /* 0x0000010014137824 */ /* 0x004fca00078e0013 */
[----:B------:R0:W-:Y:S02]  /*1e50*/  STG.E desc[UR8][R4.64], R19 ;  /* 0x0000001304007986 */ /* 0x0001e4000c101908 */
.L_x_27:
[----:B------:R-:W-:Y:S05]  /*1e60*/  BSYNC B0 ;  /* 0x0000000000007941 */ /* 0x000fea0003800000 */
.L_x_26:
        /* <DEDUP_REMOVED lines=18> */
.L_x_29:
[----:B------:R-:W-:Y:S05]  /*1f90*/  BSYNC B0 ;  /* 0x0000000000007941 */ /* 0x000fea0003800000 */
.L_x_28:
        /* <DEDUP_REMOVED lines=18> */
.L_x_31:
[----:B------:R-:W-:Y:S05]  /*20c0*/  BSYNC B0 ;  /* 0x0000000000007941 */ /* 0x000fea0003800000 */
.L_x_30:
        /* <DEDUP_REMOVED lines=18> */
.L_x_33:
[----:B------:R-:W-:Y:S05]  /*21f0*/  BSYNC B0 ;  /* 0x0000000000007941 */ /* 0x000fea0003800000 */
.L_x_32:
[----:B------:R-:W-:Y:S04]  /*2200*/  BSSY B0, `(.L_x_34) ;  /* 0x0000012000007945 */ /* 0x000fe80003800000 */
[----:B------:R-:W-:Y:S05]  /*2210*/  @P2 BRA `(.L_x_35) ;  /* 0x0000000000402947 */ /* 0x000fea0003800000 */
[----:B------:R-:W-:Y:S01]  /*2220*/  LDS.U8 R0, [R11+0x6b7] ;  /* 0x0006b7000b007984 */ /* 0x000fe20000000000 */
[----:B0123--:R-:W-:Y:S01]  /*2230*/  IMAD.MOV.U32 R4, RZ, RZ, R2 ;  /* 0x000000ffff047224 */ /* 0x00ffe200078e0002 */
        /* <DEDUP_REMOVED lines=14> */
.L_x_35:
[----:B------:R-:W-:Y:S05]  /*2320*/  BSYNC B0 ;  /* 0x0000000000007941 */ /* 0x000fea0003800000 */
.L_x_34:
        /* <DEDUP_REMOVED lines=18> */
.L_x_37:
[----:B------:R-:W-:Y:S05]  /*2450*/  BSYNC B0 ;  /* 0x0000000000007941 */ /* 0x000fea0003800000 */
.L_x_36:
[----:B------:R-:W-:Y:S05]  /*2460*/  @P4 EXIT ;  /* 0x000000000000494d */ /* 0x000fea0003800000 */
[----:B------:R-:W-:Y:S01]  /*2470*/  LDS.U8 R0, [R11+0x7bf] ;  /* 0x0007bf000b007984 */ /* 0x000fe20000000000 */
[----:B------:R-:W-:Y:S01]  /*2480*/  IMAD R13, R13, UR12, RZ ;  /* 0x0000000c0d0d7c24 */ /* 0x000fe2000f8e02ff */
[----:B------:R-:W-:Y:S01]  /*2490*/  ULDC.64 UR4, c[0x0][0x218] ;  /* 0x0000860000047ab9 */ /* 0x000fe20000000a00 */
[C---:B------:R-:W-:Y:S01]  /*24a0*/  IMAD.WIDE.U32 R2, R8.reuse, UR12, R2 ;  /* 0x0000000c08027c25 */ /* 0x040fe2000f8e0002 */
[----:B01234-:R-:W0:Y:S03]  /*24b0*/  LDS.U8 R5, [R11+0x7be] ;  /* 0x0007be000b057984 */ /* 0x01fe260000000000 */
[----:B------:R-:W-:Y:S01]  /*24c0*/  IMAD R13, R8, UR13, R13 ;  /* 0x0000000d080d7c24 */ /* 0x000fe2000f8e020d */
[----:B------:R-:W1:Y:S01]  /*24d0*/  LDS.U8 R4, [R11+0x7bd] ;  /* 0x0007bd000b047984 */ /* 0x000e620000000000 */
[----:B------:R-:W-:-:S03]  /*24e0*/  IADD3 R2, P0, R2, UR4, RZ ;  /* 0x0000000402027c10 */ /* 0x000fc6000ff1e0ff */
[----:B------:R-:W2:Y:S01]  /*24f0*/  LDS.U8 R6, [R11+0x7bc] ;  /* 0x0007bc000b067984 */ /* 0x000ea20000000000 */
[----:B------:R-:W-:Y:S01]  /*2500*/  IADD3.X R3, R3, UR5, R13, P0, !PT ;  /* 0x0000000503037c10 */ /* 0x000fe200087fe40d */
[----:B0-----:R-:W-:-:S04]  /*2510*/  IMAD R5, R0, 0x100, R5 ;  /* 0x0000010000057824 */ /* 0x001fc800078e0205 */
[----:B-1----:R-:W-:-:S04]  /*2520*/  IMAD R5, R5, 0x100, R4 ;  /* 0x0000010005057824 */ /* 0x002fc800078e0204 */
[----:B--2---:R-:W-:-:S05]  /*2530*/  IMAD.U32 R5, R5, 0x100, R6 ;  /* 0x0000010005057824 */ /* 0x004fca00078e0006 */
[----:B------:R-:W-:Y:S01]  /*2540*/  STG.E desc[UR8][R2.64], R5 ;  /* 0x0000000502007986 */ /* 0x000fe2000c101908 */
[----:B------:R-:W-:Y:S05]  /*2550*/  EXIT ;  /* 0x000000000000794d */ /* 0x000fea0003800000 */
.L_x_38:
        /* <DEDUP_REMOVED lines=10> */
.L_x_241:


//--------------------- .text._ZN18transformer_engine24fp8_block_scaling_recipe37fp8_block_scaling_partial_cast_kernelI13__nv_bfloat1613__nv_fp8_e5m2Lb0EEEvPKT_PT0_PKfmmmmmm --------------------------
	.section	.text._ZN18transformer_engine24fp8_block_scaling_recipe37fp8_block_scaling_partial_cast_kernelI13__nv_bfloat1613__nv_fp8_e5m2Lb0EEEvPKT_PT0_PKfmmmmmm,"ax",@progbits
	.align	128
        .global         _ZN18transformer_engine24fp8_block_scaling_recipe37fp8_block_scaling_partial_cast_kernelI13__nv_bfloat1613__nv_fp8_e5m2Lb0EEEvPKT_PT0_PKfmmmmmm
        .type           _ZN18transformer_engine24fp8_block_scaling_recipe37fp8_block_scaling_partial_cast_kernelI13__nv_bfloat1613__nv_fp8_e5m2Lb0EEEvPKT_PT0_PKfmmmmmm,@function
        .size           _ZN18transformer_engine24fp8_block_scaling_recipe37fp8_block_scaling_partial_cast_kernelI13__nv_bfloat1613__nv_fp8_e5m2Lb0EEEvPKT_PT0_PKfmmmmmm,(.L_x_242 - _ZN18transformer_engine24fp8_block_scaling_recipe37fp8_block_scaling_partial_cast_kernelI13__nv_bfloat1613__nv_fp8_e5m2Lb0EEEvPKT_PT0_PKfmmmmmm)
        .other          _ZN18transformer_engine24fp8_block_scaling_recipe37fp8_block_scaling_partial_cast_kernelI13__nv_bfloat1613__nv_fp8_e5m2Lb0EEEvPKT_PT0_PKfmmmmmm,@"STO_CUDA_ENTRY STV_DEFAULT"
_ZN18transformer_engine24fp8_block_scaling_recipe37fp8_block_scaling_partial_cast_kernelI13__nv_bfloat1613__nv_fp8_e5m2Lb0EEEvPKT_PT0_PKfmmmmmm:
.text._ZN18transformer_engine24fp8_block_scaling_recipe37fp8_block_scaling_partial_cast_kernelI13__nv_bfloat1613__nv_fp8_e5m2Lb0EEEvPKT_PT0_PKfmmmmmm:
        /* <DEDUP_REMOVED lines=49> */
.L_x_39:
        /* <DEDUP_REMOVED lines=104> */
[----:B------:R-:W-:Y:S02]  /*0990*/  @!P0 F2FP.SATFINITE.E5M2.F32.PACK_AB_MERGE_C R12, RZ, R13, RZ ;  /* 0x0000000dff0c823e */ /* 0x000fe400048060ff */
[----:B------:R-:W2:Y:S04]  /*09a0*/  @!P1 LDG.E.U16 R13, desc[UR8][R10.64+0x40] ;  /* 0x000040080a0d9981 */ /* 0x000ea8000c1e1500 */
[----:B------:R-:W-:Y:S01]  /*09b0*/  @!P0 STS.U8 [R9+-0x84], R12 ;  /* 0xffff7c0c09008388 */ /* 0x000fe20000000000 */
[----:B------:R-:W-:-:S13]  /*09c0*/  ISETP.NE.AND P0, PT, R25, RZ, PT ;  /* 0x000000ff1900720c */ /* 0x000fda0003f05270 */
[----:B------:R-:W4:Y:S01]  /*09d0*/  @!P0 LDG.E.U16 R18, desc[UR8][R14.64] ;  /* 0x000000080e128981 */ /* 0x000f22000c1e1500 */
[----:B--2---:R-:W-:-:S04]  /*09e0*/  @!P1 IMAD.U32 R13, R13, 0x10000, RZ ;  /* 0x000100000d0d9824 */ /* 0x004fc800078e00ff */
[----:B------:R-:W-:-:S05]  /*09f0*/  @!P1 FMUL R13, R2, R13 ;  /* 0x0000000d020d9220 */ /* 0x000fca0000400000 */
[----:B------:R-:W-:Y:S02]  /*0a00*/  @!P1 F2FP.SATFINITE.E5M2.F32.PACK_AB_MERGE_C R16, RZ, R13, RZ ;  /* 0x0000000dff10923e */ /* 0x000fe400048060ff */
        /* <DEDUP_REMOVED lines=17> */
[----:B------:R-:W-:Y:S02]  /*0b20*/  @!P3 F2FP.SATFINITE.E5M2.F32.PACK_AB_MERGE_C R10, RZ, R17, RZ ;  /* 0x00000011ff0ab23e */ /* 0x000fe400048060ff */
[----:B------:R-:W-:Y:S02]  /*0b30*/  @!P4 F2FP.SATFINITE.E5M2.F32.PACK_AB_MERGE_C R14, RZ, R19, RZ ;  /* 0x00000013ff0ec23e */ /* 0x000fe400048060ff */
[----:B-1----:R-:W-:Y:S02]  /*0b40*/  @!P5 F2FP.SATFINITE.E5M2.F32.PACK_AB_MERGE_C R16, RZ, R21, RZ ;  /* 0x00000015ff10d23e */ /* 0x002fe400048060ff */
[----:B------:R-:W-:Y:S01]  /*0b50*/  @!P5 PRMT R8, RZ, 0x7610, R8 ;  /* 0x00007610ff08d816 */ /* 0x000fe20000000008 */
[----:B------:R-:W-:Y:S03]  /*0b60*/  @!P3 STS.U8 [R9+-0x24], R10 ;  /* 0xffffdc0a0900b388 */ /* 0x000fe60000000000 */
[----:B------:R-:W-:Y:S01]  /*0b70*/  @!P6 PRMT R8, RZ, 0x7610, R8 ;  /* 0x00007610ff08e816 */ /* 0x000fe20000000008 */
[----:B------:R-:W-:Y:S04]  /*0b80*/  @!P4 STS.U8 [R9+0x20], R14 ;  /* 0x0000200e0900c388 */ /* 0x000fe80000000000 */
[----:B------:R-:W-:Y:S01]  /*0b90*/  @!P5 STS.U8 [R9+0x40], R16 ;  /* 0x000040100900d388 */ /* 0x000fe20000000000 */
[----:B--2---:R-:W-:-:S04]  /*0ba0*/  @!P2 IMAD.U32 R13, R13, 0x10000, RZ ;  /* 0x000100000d0da824 */ /* 0x004fc800078e00ff */
[----:B------:R-:W-:-:S05]  /*0bb0*/  @!P2 FMUL R13, R2, R13 ;  /* 0x0000000d020da220 */ /* 0x000fca0000400000 */
[----:B------:R-:W-:Y:S01]  /*0bc0*/  @!P2 F2FP.SATFINITE.E5M2.F32.PACK_AB_MERGE_C R12, RZ, R13, RZ ;  /* 0x0000000dff0ca23e */ /* 0x000fe200048060ff */
[----:B------:R-:W-:-:S04]  /*0bd0*/  @!P0 IMAD.U32 R13, R18, 0x10000, RZ ;  /* 0x00010000120d8824 */ /* 0x000fc800078e00ff */
[----:B------:R-:W-:Y:S01]  /*0be0*/  @!P0 FMUL R13, R2, R13 ;  /* 0x0000000d020d8220 */ /* 0x000fe20000400000 */
[----:B------:R0:W-:Y:S01]  /*0bf0*/  @!P2 STS.U8 [R9+-0x44], R12 ;  /* 0xffffbc0c0900a388 */ /* 0x0001e20000000000 */
[----:B------:R-:W-:-:S03]  /*0c00*/  @!P6 F2FP.SATFINITE.E5M2.F32.PACK_AB_MERGE_C R18, RZ, R11, RZ ;  /* 0x0000000bff12e23e */ /* 0x000fc600048060ff */
[----:B0-----:R-:W-:-:S05]  /*0c10*/  @!P0 F2FP.SATFINITE.E5M2.F32.PACK_AB_MERGE_C R12, RZ, R13, RZ ;  /* 0x0000000dff0c823e */ /* 0x001fca00048060ff */
        /* <DEDUP_REMOVED lines=60> */
.L_x_44:
        /* <DEDUP_REMOVED lines=41> */
.L_x_41:
[----:B------:R-:W-:Y:S05]  /*1270*/  BSYNC B0 ;  /* 0x0000000000007941 */ /* 0x000fea0003800000 */
.L_x_40:
        /* <DEDUP_REMOVED lines=37> */
.L_x_43:
[----:B------:R-:W-:Y:S05]  /*14d0*/  BSYNC B0 ;  /* 0x0000000000007941 */ /* 0x000fea0003800000 */
.L_x_42:
[----:B------:R-:W-:Y:S01]  /*14e0*/  IADD3 R8, P0, R8, 0x2, RZ ;  /* 0x0000000208087810 */ /* 0x000fe20007f1e0ff */
[----:B------:R-:W-:Y:S01]  /*14f0*/  VIADD R10, R10, 0x108 ;  /* 0x000001080a0a7836 */ /* 0x000fe20000000000 */
[----:B------:R-:W-:-:S03]  /*1500*/  IADD3 R4, P1, R4, 0x2, RZ ;  /* 0x0000000204047810 */ /* 0x000fc60007f3e0ff */
[----:B------:R-:W-:Y:S02]  /*1510*/  IMAD.X R16, RZ, RZ, R16, P0 ;  /* 0x000000ffff107224 */ /* 0x000fe400000e0610 */
[----:B------:R-:W-:Y:S01]  /*1520*/  IMAD.X R12, RZ, RZ, R12, P1 ;  /* 0x000000ffff0c7224 */ /* 0x000fe200008e060c */
[----:B------:R-:W-:Y:S07]  /*1530*/  @P5 BRA `(.L_x_44) ;  /* 0xfffffff800a85947 */ /* 0x000fee000383ffff */
[----:B------:R-:W-:Y:S05]  /*1540*/  EXIT ;  /* 0x000000000000794d */ /* 0x000fea0003800000 */
.L_x_45:
        /* <DEDUP_REMOVED lines=11> */
.L_x_242:


//--------------------- .text._ZN18transformer_engine24fp8_block_scaling_recipe37fp8_block_scaling_partial_cast_kernelI13__nv_bfloat1613__nv_fp8_e5m2Lb1EEEvPKT_PT0_PKfmmmmmm --------------------------
	.section	.text._ZN18transformer_engine24fp8_block_scaling_recipe37fp8_block_scaling_partial_cast_kernelI13__nv_bfloat1613__nv_fp8_e5m2Lb1EEEvPKT_PT0_PKfmmmmmm,"ax",@progbits
	.align	128
        .global         _ZN18transformer_engine24fp8_block_scaling_recipe37fp8_block_scaling_partial_cast_kernelI13__nv_bfloat1613__nv_fp8_e5m2Lb1EEEvPKT_PT0_PKfmmmmmm
        .type           _ZN18transformer_engine24fp8_block_scaling_recipe37fp8_block_scaling_partial_cast_kernelI13__nv_bfloat1613__nv_fp8_e5m2Lb1EEEvPKT_PT0_PKfmmmmmm,@function
        .size           _ZN18transformer_engine24fp8_block_scaling_recipe37fp8_block_scaling_partial_cast_kernelI13__nv_bfloat1613__nv_fp8_e5m2Lb1EEEvPKT_PT0_PKfmmmmmm,(.L_x_243 - _ZN18transformer_engine24fp8_block_scaling_recipe37fp8_block_scaling_partial_cast_kernelI13__nv_bfloat1613__nv_fp8_e5m2Lb1EEEvPKT_PT0_PKfmmmmmm)
        .other          _ZN18transformer_engine24fp8_block_scaling_recipe37fp8_block_scaling_partial_cast_kernelI13__nv_bfloat1613__nv_fp8_e5m2Lb1EEEvPKT_PT0_PKfmmmmmm,@"STO_CUDA_ENTRY STV_DEFAULT"
_ZN18transformer_engine24fp8_block_scaling_recipe37fp8_block_scaling_partial_cast_kernelI13__nv_bfloat1613__nv_fp8_e5m2Lb1EEEvPKT_PT0_PKfmmmmmm:
.text._ZN18transformer_engine24fp8_block_scaling_recipe37fp8_block_scaling_partial_cast_kernelI13__nv_bfloat1613__nv_fp8_e5m2Lb1EEEvPKT_PT0_PKfmmmmmm:
        /* <DEDUP_REMOVED lines=49> */
.L_x_46:
        /* <DEDUP_REMOVED lines=212> */
.L_x_48:
[----:B------:R-:W-:Y:S05]  /*1050*/  BSYNC B0 ;  /* 0x0000000000007941 */ /* 0x000fea0003800000 */
.L_x_47:
        /* <DEDUP_REMOVED lines=18> */
.L_x_50:
[----:B------:R-:W-:Y:S05]  /*1180*/  BSYNC B0 ;  /* 0x0000000000007941 */ /* 0x000fea0003800000 */
.L_x_49:
        /* <DEDUP_REMOVED lines=46> */
.L_x_52:
[----:B------:R-:W-:Y:S05]  /*1470*/  BSYNC B0 ;  /* 0x0000000000007941 */ /* 0x000fea0003800000 */
.L_x_51:
        /* <DEDUP_REMOVED lines=18> */
.L_x_54:
[----:B------:R-:W-:Y:S05]  /*15a0*/  BSYNC B0 ;  /* 0x0000000000007941 */ /* 0x000fea0003800000 */
.L_x_53:
        /* <DEDUP_REMOVED lines=18> */
.L_x_56:
[----:B------:R-:W-:Y:S05]  /*16d0*/  BSYNC B0 ;  /* 0x0000000000007941 */ /* 0x000fea0003800000 */
.L_x_55:
        /* <DEDUP_REMOVED lines=18> */
.L_x_58:
[----:B------:R-:W-:Y:S05]  /*1800*/  BSYNC B0 ;  /* 0x0000000000007941 */ /* 0x000fea0003800000 */
.L_x_57:
        /* <DEDUP_REMOVED lines=18> */
.L_x_60:
[----:B------:R-:W-:Y:S05]  /*1930*/  BSYNC B0 ;  /* 0x0000000000007941 */ /* 0x000fea0003800000 */
.L_x_59:
        /* <DEDUP_REMOVED lines=18> */
.L_x_62:
[----:B------:R-:W-:Y:S05]  /*1a60*/  BSYNC B0 ;  /* 0x0000000000007941 */ /* 0x000fea0003800000 */
.L_x_61:
        /* <DEDUP_REMOVED lines=18> */
.L_x_64:
[----:B------:R-:W-:Y:S05]  /*1b90*/  BSYNC B0 ;  /* 0x0000000000007941 */ /* 0x000fea0003800000 */
.L_x_63:
        /* <DEDUP_REMOVED lines=44> */
.L_x_66:
[----:B------:R-:W-:Y:S05]  /*1e60*/  BSYNC B0 ;  /* 0x0000000000007941 */ /* 0x000fea0003800000 */
.L_x_65:
        /* <DEDUP_REMOVED lines=18> */
.L_x_68:
[----:B------:R-:W-:Y:S05]  /*1f90*/  BSYNC B0 ;  /* 0x0000000000007941 */ /* 0x000fea0003800000 */
.L_x_67:
        /* <DEDUP_REMOVED lines=18> */
.L_x_70:
[----:B------:R-:W-:Y:S05]  /*20c0*/  BSYNC B0 ;  /* 0x0000000000007941 */ /* 0x000fea0003800000 */
.L_x_69:
        /* <DEDUP_REMOVED lines=18> */
.L_x_72:
[----:B------:R-:W-:Y:S05]  /*21f0*/  BSYNC B0 ;  /* 0x0000000000007941 */ /* 0x000fea0003800000 */
.L_x_71:
        /* <DEDUP_REMOVED lines=18> */
.L_x_74:
[----:B------:R-:W-:Y:S05]  /*2320*/  BSYNC B0 ;  /* 0x0000000000007941 */ /* 0x000fea0003800000 */
.L_x_73:
        /* <DEDUP_REMOVED lines=18> */
.L_x_76:
[----:B------:R-:W-:Y:S05]  /*2450*/  BSYNC B0 ;  /* 0x0000000000007941 */ /* 0x000fea0003800000 */
.L_x_75:
        /* <DEDUP_REMOVED lines=16> */
.L_x_77:
        /* <DEDUP_REMOVED lines=10> */
.L_x_243:


//--------------------- .text._ZN18transformer_engine24fp8_block_scaling_recipe37fp8_block_scaling_partial_cast_kernelI6__half13__nv_fp8_e4m3Lb0EEEvPKT_PT0_PKfmmmmmm --------------------------
	.section	.text._ZN18transformer_engine24fp8_block_scaling_recipe37fp8_block_scaling_partial_cast_kernelI6__half13__nv_fp8_e4m3Lb0EEEvPKT_PT0_PKfmmmmmm,"ax",@progbits
	.align	128
        .global         _ZN18transformer_engine24fp8_block_scaling_recipe37fp8_block_scaling_partial_cast_kernelI6__half13__nv_fp8_e4m3Lb0EEEvPKT_PT0_PKfmmmmmm
        .type           _ZN18transformer_engine24fp8_block_scaling_recipe37fp8_block_scaling_partial_cast_kernelI6__half13__nv_fp8_e4m3Lb0EEEvPKT_PT0_PKfmmmmmm,@function
        .size           _ZN18transformer_engine24fp8_block_scaling_recipe37fp8_block_scaling_partial_cast_kernelI6__half13__nv_fp8_e4m3Lb0EEEvPKT_PT0_PKfmmmmmm,(.L_x_244 - _ZN18transformer_engine24fp8_block_scaling_recipe37fp8_block_scaling_partial_cast_kernelI6__half13__nv_fp8_e4m3Lb0EEEvPKT_PT0_PKfmmmmmm)
        .other          _ZN18transformer_engine24fp8_block_scaling_recipe37fp8_block_scaling_partial_cast_kernelI6__half13__nv_fp8_e4m3Lb0EEEvPKT_PT0_PKfmmmmmm,@"STO_CUDA_ENTRY STV_DEFAULT"
_ZN18transformer_engine24fp8_block_scaling_recipe37fp8_block_scaling_partial_cast_kernelI6__half13__nv_fp8_e4m3Lb0EEEvPKT_PT0_PKfmmmmmm:
.text._ZN18transformer_engine24fp8_block_scaling_recipe37fp8_block_scaling_partial_cast_kernelI6__half13__nv_fp8_e4m3Lb0EEEvPKT_PT0_PKfmmmmmm:
        /* <DEDUP_REMOVED lines=49> */
.L_x_78:
        /* <DEDUP_REMOVED lines=102> */
[----:B--2---:R-:W-:-:S05]  /*0970*/  @!P0 HADD2.F32 R13, -RZ, R12.H0_H0 ;  /* 0x2000000cff0d8230 */ /* 0x004fca0000004100 */
[----:B-----5:R-:W-:-:S05]  /*0980*/  @!P0 FMUL R13, R2, R13 ;  /* 0x0000000d020d8220 */ /* 0x020fca0000400000 */
[----:B------:R-:W-:Y:S02]  /*0990*/  @!P0 F2FP.SATFINITE.E4M3.F32.PACK_AB_MERGE_C R12, RZ, R13, RZ ;  /* 0x0000000dff0c823e */ /* 0x000fe400048070ff */
[----:B------:R-:W2:Y:S04]  /*09a0*/  @!P1 LDG.E.U16 R13, desc[UR8][R10.64+0x40] ;  /* 0x000040080a0d9981 */ /* 0x000ea8000c1e1500 */
[----:B------:R-:W-:Y:S01]  /*09b0*/  @!P0 STS.U8 [R9+-0x84], R12 ;  /* 0xffff7c0c09008388 */ /* 0x000fe20000000000 */
[----:B------:R-:W-:-:S13]  /*09c0*/  ISETP.NE.AND P0, PT, R25, RZ, PT ;  /* 0x000000ff1900720c */ /* 0x000fda0003f05270 */
[----:B------:R-:W4:Y:S01]  /*09d0*/  @!P0 LDG.E.U16 R18, desc[UR8][R14.64] ;  /* 0x000000080e128981 */ /* 0x000f22000c1e1500 */
[----:B--2---:R-:W-:-:S05]  /*09e0*/  @!P1 HADD2.F32 R13, -RZ, R13.H0_H0 ;  /* 0x2000000dff0d9230 */ /* 0x004fca0000004100 */
[----:B------:R-:W-:-:S05]  /*09f0*/  @!P1 FMUL R13, R2, R13 ;  /* 0x0000000d020d9220 */ /* 0x000fca0000400000 */
[----:B------:R-:W-:Y:S02]  /*0a00*/  @!P1 F2FP.SATFINITE.E4M3.F32.PACK_AB_MERGE_C R16, RZ, R13, RZ ;  /* 0x0000000dff10923e */ /* 0x000fe400048070ff */
[----:B------:R0:W2:Y:S01]  /*0a10*/  @!P2 LDG.E.U16 R13, desc[UR8][R10.64+0x80] ;  /* 0x000080080a0da981 */ /* 0x0000a2000c1e1500 */
[----:B------:R-:W-:Y:S01]  /*0a20*/  @!P1 PRMT R8, RZ, 0x7610, R8 ;  /* 0x00007610ff089816 */ /* 0x000fe20000000008 */
[----:B------:R-:W-:-:S03]  /*0a30*/  VIADD R20, R20, 0x108 ;  /* 0x0000010814147836 */ /* 0x000fc60000000000 */
[----:B------:R-:W-:Y:S01]  /*0a40*/  @!P2 PRMT R8, RZ, 0x7610, R8 ;  /* 0x00007610ff08a816 */ /* 0x000fe20000000008 */
[----:B------:R1:W-:Y:S01]  /*0a50*/  @!P1 STS.U8 [R9+-0x64], R16 ;  /* 0xffff9c1009009388 */ /* 0x0003e20000000000 */
[----:B------:R-:W-:Y:S01]  /*0a60*/  @!P3 HADD2.F32 R17, -RZ, R17.H0_H0 ;  /* 0x20000011ff11b230 */ /* 0x000fe20000004100 */
[----:B------:R-:W-:Y:S01]  /*0a70*/  ISETP.NE.AND P1, PT, R20, 0x8c4, PT ;  /* 0x000008c41400780c */ /* 0x000fe20003f25270 */
[----:B---3--:R-:W-:Y:S01]  /*0a80*/  @!P4 HADD2.F32 R19, -RZ, R19.H0_H0 ;  /* 0x20000013ff13c230 */ /* 0x008fe20000004100 */
[----:B------:R-:W-:Y:S01]  /*0a90*/  @!P3 PRMT R8, RZ, 0x7610, R8 ;  /* 0x00007610ff08b816 */ /* 0x000fe20000000008 */
[----:B----4-:R-:W-:Y:S02]  /*0aa0*/  @!P5 HADD2.F32 R21, -RZ, R21.H0_H0 ;  /* 0x20000015ff15d230 */ /* 0x010fe40000004100 */
[----:B0-----:R-:W-:Y:S01]  /*0ab0*/  @!P6 HADD2.F32 R11, -RZ, R22.H0_H0 ;  /* 0x20000016ff0be230 */ /* 0x001fe20000004100 */
        /* <DEDUP_REMOVED lines=14> */
[----:B--2---:R-:W-:-:S05]  /*0ba0*/  @!P2 HADD2.F32 R13, -RZ, R13.H0_H0 ;  /* 0x2000000dff0da230 */ /* 0x004fca0000004100 */
[----:B------:R-:W-:-:S05]  /*0bb0*/  @!P2 FMUL R13, R2, R13 ;  /* 0x0000000d020da220 */ /* 0x000fca0000400000 */
[----:B------:R-:W-:Y:S01]  /*0bc0*/  @!P2 F2FP.SATFINITE.E4M3.F32.PACK_AB_MERGE_C R12, RZ, R13, RZ ;  /* 0x0000000dff0ca23e */ /* 0x000fe200048070ff */
[----:B------:R-:W-:-:S05]  /*0bd0*/  @!P0 HADD2.F32 R13, -RZ, R18.H0_H0 ;  /* 0x20000012ff0d8230 */ /* 0x000fca0000004100 */
        /* <DEDUP_REMOVED lines=64> */
.L_x_83:
        /* <DEDUP_REMOVED lines=41> */
.L_x_80:
[----:B------:R-:W-:Y:S05]  /*1270*/  BSYNC B0 ;  /* 0x0000000000007941 */ /* 0x000fea0003800000 */
.L_x_79:
        /* <DEDUP_REMOVED lines=37> */
.L_x_82:
[----:B------:R-:W-:Y:S05]  /*14d0*/  BSYNC B0 ;  /* 0x0000000000007941 */ /* 0x000fea0003800000 */
.L_x_81:
[----:B------:R-:W-:Y:S01]  /*14e0*/  IADD3 R8, P0, R8, 0x2, RZ ;  /* 0x0000000208087810 */ /* 0x000fe20007f1e0ff */
[----:B------:R-:W-:Y:S01]  /*14f0*/  VIADD R10, R10, 0x108 ;  /* 0x000001080a0a7836 */ /* 0x000fe20000000000 */
[----:B------:R-:W-:-:S03]  /*1500*/  IADD3 R4, P1, R4, 0x2, RZ ;  /* 0x0000000204047810 */ /* 0x000fc60007f3e0ff */
[----:B------:R-:W-:Y:S02]  /*1510*/  IMAD.X R16, RZ, RZ, R16, P0 ;  /* 0x000000ffff107224 */ /* 0x000fe400000e0610 */
[----:B------:R-:W-:Y:S01]  /*1520*/  IMAD.X R12, RZ, RZ, R12, P1 ;  /* 0x000000ffff0c7224 */ /* 0x000fe200008e060c */
[----:B------:R-:W-:Y:S07]  /*1530*/  @P5 BRA `(.L_x_83) ;  /* 0xfffffff800a85947 */ /* 0x000fee000383ffff */
[----:B------:R-:W-:Y:S05]  /*1540*/  EXIT ;  /* 0x000000000000794d */ /* 0x000fea0003800000 */
.L_x_84:
        /* <DEDUP_REMOVED lines=11> */
.L_x_244:


//--------------------- .text._ZN18transformer_engine24fp8_block_scaling_recipe37fp8_block_scaling_partial_cast_kernelI6__half13__nv_fp8_e4m3Lb1EEEvPKT_PT0_PKfmmmmmm --------------------------
	.section	.text._ZN18transformer_engine24fp8_block_scaling_recipe37fp8_block_scaling_partial_cast_kernelI6__half13__nv_fp8_e4m3Lb1EEEvPKT_PT0_PKfmmmmmm,"ax",@progbits
	.align	128
        .global         _ZN18transformer_engine24fp8_block_scaling_recipe37fp8_block_scaling_partial_cast_kernelI6__half13__nv_fp8_e4m3Lb1EEEvPKT_PT0_PKfmmmmmm
        .type           _ZN18transformer_engine24fp8_block_scaling_recipe37fp8_block_scaling_partial_cast_kernelI6__half13__nv_fp8_e4m3Lb1EEEvPKT_PT0_PKfmmmmmm,@function
        .size           _ZN18transformer_engine24fp8_block_scaling_recipe37fp8_block_scaling_partial_cast_kernelI6__half13__nv_fp8_e4m3Lb1EEEvPKT_PT0_PKfmmmmmm,(.L_x_245 - _ZN18transformer_engine24fp8_block_scaling_recipe37fp8_block_scaling_partial_cast_kernelI6__half13__nv_fp8_e4m3Lb1EEEvPKT_PT0_PKfmmmmmm)
        .other          _ZN18transformer_engine24fp8_block_scaling_recipe37fp8_block_scaling_partial_cast_kernelI6__half13__nv_fp8_e4m3Lb1EEEvPKT_PT0_PKfmmmmmm,@"STO_CUDA_ENTRY STV_DEFAULT"
_ZN18transformer_engine24fp8_block_scaling_recipe37fp8_block_scaling_partial_cast_kernelI6__half13__nv_fp8_e4m3Lb1EEEvPKT_PT0_PKfmmmmmm:
.text._ZN18transformer_engine24fp8_block_scaling_recipe37fp8_block_scaling_partial_cast_kernelI6__half13__nv_fp8_e4m3Lb1EEEvPKT_PT0_PKfmmmmmm:
        /* <DEDUP_REMOVED lines=49> */
.L_x_85:
        /* <DEDUP_REMOVED lines=212> */
.L_x_87:
[----:B------:R-:W-:Y:S05]  /*1050*/  BSYNC B0 ;  /* 0x0000000000007941 */ /* 0x000fea0003800000 */
.L_x_86:
        /* <DEDUP_REMOVED lines=18> */
.L_x_89:
[----:B------:R-:W-:Y:S05]  /*1180*/  BSYNC B0 ;  /* 0x0000000000007941 */ /* 0x000fea0003800000 */
.L_x_88:
        /* <DEDUP_REMOVED lines=46> */
.L_x_91:
[----:B------:R-:W-:Y:S05]  /*1470*/  BSYNC B0 ;  /* 0x0000000000007941 */ /* 0x000fea0003800000 */
.L_x_90:
        /* <DEDUP_REMOVED lines=18> */
.L_x_93:
[----:B------:R-:W-:Y:S05]  /*15a0*/  BSYNC B0 ;  /* 0x0000000000007941 */ /* 0x000fea0003800000 */
.L_x_92:
        /* <DEDUP_REMOVED lines=18> */
.L_x_95:
[----:B------:R-:W-:Y:S05]  /*16d0*/  BSYNC B0 ;  /* 0x0000000000007941 */ /* 0x000fea0003800000 */
.L_x_94:
        /* <DEDUP_REMOVED lines=18> */
.L_x_97:
[----:B------:R-:W-:Y:S05]  /*1800*/  BSYNC B0 ;  /* 0x0000000000007941 */ /* 0x000fea0003800000 */
.L_x_96:
        /* <DEDUP_REMOVED lines=18> */
.L_x_99:
[----:B------:R-:W-:Y:S05]  /*1930*/  BSYNC B0 ;  /* 0x0000000000007941 */ /* 0x000fea0003800000 */
.L_x_98:
        /* <DEDUP_REMOVED lines=18> */
.L_x_101:
[----:B------:R-:W-:Y:S05]  /*1a60*/  BSYNC B0 ;  /* 0x0000000000007941 */ /* 0x000fea0003800000 */
.L_x_100:
        /* <DEDUP_REMOVED lines=18> */
.L_x_103:
[----:B------:R-:W-:Y:S05]  /*1b90*/  BSYNC B0 ;  /* 0x0000000000007941 */ /* 0x000fea0003800000 */
.L_x_102:
        /* <DEDUP_REMOVED lines=44> */
.L_x_105:
[----:B------:R-:W-:Y:S05]  /*1e60*/  BSYNC B0 ;  /* 0x0000000000007941 */ /* 0x000fea0003800000 */
.L_x_104:
        /* <DEDUP_REMOVED lines=18> */
.L_x_107:
[----:B------:R-:W-:Y:S05]  /*1f90*/  BSYNC B0 ;  /* 0x0000000000007941 */ /* 0x000fea0003800000 */
.L_x_106:
        /* <DEDUP_REMOVED lines=18> */
.L_x_109:
[----:B------:R-:W-:Y:S05]  /*20c0*/  BSYNC B0 ;  /* 0x0000000000007941 */ /* 0x000fea0003800000 */
.L_x_108:
        /* <DEDUP_REMOVED lines=18> */
.L_x_111:
[----:B------:R-:W-:Y:S05]  /*21f0*/  BSYNC B0 ;  /* 0x0000000000007941 */ /* 0x000fea0003800000 */
.L_x_110:
        /* <DEDUP_REMOVED lines=18> */
.L_x_113:
[----:B------:R-:W-:Y:S05]  /*2320*/  BSYNC B0 ;  /* 0x0000000000007941 */ /* 0x000fea0003800000 */
.L_x_112:
        /* <DEDUP_REMOVED lines=18> */
.L_x_115:
[----:B------:R-:W-:Y:S05]  /*2450*/  BSYNC B0 ;  /* 0x0000000000007941 */ /* 0x000fea0003800000 */
.L_x_114:
        /* <DEDUP_REMOVED lines=16> */
.L_x_116:
        /* <DEDUP_REMOVED lines=10> */
.L_x_245:


//--------------------- .text._ZN18transformer_engine24fp8_block_scaling_recipe37fp8_block_scaling_partial_cast_kernelI6__half13__nv_fp8_e5m2Lb0EEEvPKT_PT0_PKfmmmmmm --------------------------
	.section	.text._ZN18transformer_engine24fp8_block_scaling_recipe37fp8_block_scaling_partial_cast_kernelI6__half13__nv_fp8_e5m2Lb0EEEvPKT_PT0_PKfmmmmmm,"ax",@progbits
	.align	128
        .global         _ZN18transformer_engine24fp8_block_scaling_recipe37fp8_block_scaling_partial_cast_kernelI6__half13__nv_fp8_e5m2Lb0EEEvPKT_PT0_PKfmmmmmm
        .type           _ZN18transformer_engine24fp8_block_scaling_recipe37fp8_block_scaling_partial_cast_kernelI6__half13__nv_fp8_e5m2Lb0EEEvPKT_PT0_PKfmmmmmm,@function
        .size           _ZN18transformer_engine24fp8_block_scaling_recipe37fp8_block_scaling_partial_cast_kernelI6__half13__nv_fp8_e5m2Lb0EEEvPKT_PT0_PKfmmmmmm,(.L_x_246 - _ZN18transformer_engine24fp8_block_scaling_recipe37fp8_block_scaling_partial_cast_kernelI6__half13__nv_fp8_e5m2Lb0EEEvPKT_PT0_PKfmmmmmm)
        .other          _ZN18transformer_engine24fp8_block_scaling_recipe37fp8_block_scaling_partial_cast_kernelI6__half13__nv_fp8_e5m2Lb0EEEvPKT_PT0_PKfmmmmmm,@"STO_CUDA_ENTRY STV_DEFAULT"
_ZN18transformer_engine24fp8_block_scaling_recipe37fp8_block_scaling_partial_cast_kernelI6__half13__nv_fp8_e5m2Lb0EEEvPKT_PT0_PKfmmmmmm:
.text._ZN18transformer_engine24fp8_block_scaling_recipe37fp8_block_scaling_partial_cast_kernelI6__half13__nv_fp8_e5m2Lb0EEEvPKT_PT0_PKfmmmmmm:
        /* <DEDUP_REMOVED lines=49> */
.L_x_117:
        /* <DEDUP_REMOVED lines=104> */
[----:B------:R-:W-:Y:S02]  /*0990*/  @!P0 F2FP.SATFINITE.E5M2.F32.PACK_AB_MERGE_C R12, RZ, R13, RZ ;  /* 0x0000000dff0c823e */ /* 0x000fe400048060ff */
[----:B------:R-:W2:Y:S04]  /*09a0*/  @!P1 LDG.E.U16 R13, desc[UR8][R10.64+0x40] ;  /* 0x000040080a0d9981 */ /* 0x000ea8000c1e1500 */
[----:B------:R-:W-:Y:S01]  /*09b0*/  @!P0 STS.U8 [R9+-0x84], R12 ;  /* 0xffff7c0c09008388 */ /* 0x000fe20000000000 */
[----:B------:R-:W-:-:S13]  /*09c0*/  ISETP.NE.AND P0, PT, R25, RZ, PT ;  /* 0x000000ff1900720c */ /* 0x000fda0003f05270 */
[----:B------:R-:W4:Y:S01]  /*09d0*/  @!P0 LDG.E.U16 R18, desc[UR8][R14.64] ;  /* 0x000000080e128981 */ /* 0x000f22000c1e1500 */
[----:B--2---:R-:W-:-:S05]  /*09e0*/  @!P1 HADD2.F32 R13, -RZ, R13.H0_H0 ;  /* 0x2000000dff0d9230 */ /* 0x004fca0000004100 */
[----:B------:R-:W-:-:S05]  /*09f0*/  @!P1 FMUL R13, R2, R13 ;  /* 0x0000000d020d9220 */ /* 0x000fca0000400000 */
[----:B------:R-:W-:Y:S02]  /*0a00*/  @!P1 F2FP.SATFINITE.E5M2.F32.PACK_AB_MERGE_C R16, RZ, R13, RZ ;  /* 0x0000000dff10923e */ /* 0x000fe400048060ff */
        /* <DEDUP_REMOVED lines=25> */
[----:B--2---:R-:W-:-:S05]  /*0ba0*/  @!P2 HADD2.F32 R13, -RZ, R13.H0_H0 ;  /* 0x2000000dff0da230 */ /* 0x004fca0000004100 */
[----:B------:R-:W-:-:S05]  /*0bb0*/  @!P2 FMUL R13, R2, R13 ;  /* 0x0000000d020da220 */ /* 0x000fca0000400000 */
[----:B------:R-:W-:Y:S01]  /*0bc0*/  @!P2 F2FP.SATFINITE.E5M2.F32.PACK_AB_MERGE_C R12, RZ, R13, RZ ;  /* 0x0000000dff0ca23e */ /* 0x000fe200048060ff */
[----:B------:R-:W-:-:S05]  /*0bd0*/  @!P0 HADD2.F32 R13, -RZ, R18.H0_H0 ;  /* 0x20000012ff0d8230 */ /* 0x000fca0000004100 */
        /* <DEDUP_REMOVED lines=64> */
.L_x_122:
        /* <DEDUP_REMOVED lines=41> */
.L_x_119:
[----:B------:R-:W-:Y:S05]  /*1270*/  BSYNC B0 ;  /* 0x0000000000007941 */ /* 0x000fea0003800000 */
.L_x_118:
        /* <DEDUP_REMOVED lines=37> */
.L_x_121:
[----:B------:R-:W-:Y:S05]  /*14d0*/  BSYNC B0 ;  /* 0x0000000000007941 */ /* 0x000fea0003800000 */
.L_x_120:
[----:B------:R-:W-:Y:S01]  /*14e0*/  IADD3 R8, P0, R8, 0x2, RZ ;  /* 0x0000000208087810 */ /* 0x000fe20007f1e0ff */
[----:B------:R-:W-:Y:S01]  /*14f0*/  VIADD R10, R10, 0x108 ;  /* 0x000001080a0a7836 */ /* 0x000fe20000000000 */
[----:B------:R-:W-:-:S03]  /*1500*/  IADD3 R4, P1, R4, 0x2, RZ ;  /* 0x0000000204047810 */ /* 0x000fc60007f3e0ff */
[----:B------:R-:W-:Y:S02]  /*1510*/  IMAD.X R16, RZ, RZ, R16, P0 ;  /* 0x000000ffff107224 */ /* 0x000fe400000e0610 */
[----:B------:R-:W-:Y:S01]  /*1520*/  IMAD.X R12, RZ, RZ, R12, P1 ;  /* 0x000000ffff0c7224 */ /* 0x000fe200008e060c */
[----:B------:R-:W-:Y:S07]  /*1530*/  @P5 BRA `(.L_x_122) ;  /* 0xfffffff800a85947 */ /* 0x000fee000383ffff */
[----:B------:R-:W-:Y:S05]  /*1540*/  EXIT ;  /* 0x000000000000794d */ /* 0x000fea0003800000 */
.L_x_123:
        /* <DEDUP_REMOVED lines=11> */
.L_x_246:


//--------------------- .text._ZN18transformer_engine24fp8_block_scaling_recipe37fp8_block_scaling_partial_cast_kernelI6__half13__nv_fp8_e5m2Lb1EEEvPKT_PT0_PKfmmmmmm --------------------------
	.section	.text._ZN18transformer_engine24fp8_block_scaling_recipe37fp8_block_scaling_partial_cast_kernelI6__half13__nv_fp8_e5m2Lb1EEEvPKT_PT0_PKfmmmmmm,"ax",@progbits
	.align	128
        .global         _ZN18transformer_engine24fp8_block_scaling_recipe37fp8_block_scaling_partial_cast_kernelI6__half13__nv_fp8_e5m2Lb1EEEvPKT_PT0_PKfmmmmmm
        .type           _ZN18transformer_engine24fp8_block_scaling_recipe37fp8_block_scaling_partial_cast_kernelI6__half13__nv_fp8_e5m2Lb1EEEvPKT_PT0_PKfmmmmmm,@function
        .size           _ZN18transformer_engine24fp8_block_scaling_recipe37fp8_block_scaling_partial_cast_kernelI6__half13__nv_fp8_e5m2Lb1EEEvPKT_PT0_PKfmmmmmm,(.L_x_247 - _ZN18transformer_engine24fp8_block_scaling_recipe37fp8_block_scaling_partial_cast_kernelI6__half13__nv_fp8_e5m2Lb1EEEvPKT_PT0_PKfmmmmmm)
        .other          _ZN18transformer_engine24fp8_block_scaling_recipe37fp8_block_scaling_partial_cast_kernelI6__half13__nv_fp8_e5m2Lb1EEEvPKT_PT0_PKfmmmmmm,@"STO_CUDA_ENTRY STV_DEFAULT"
_ZN18transformer_engine24fp8_block_scaling_recipe37fp8_block_scaling_partial_cast_kernelI6__half13__nv_fp8_e5m2Lb1EEEvPKT_PT0_PKfmmmmmm:
.text._ZN18transformer_engine24fp8_block_scaling_recipe37fp8_block_scaling_partial_cast_kernelI6__half13__nv_fp8_e5m2Lb1EEEvPKT_PT0_PKfmmmmmm:
        /* <DEDUP_REMOVED lines=49> */
.L_x_124:
        /* <DEDUP_REMOVED lines=212> */
.L_x_126:
[----:B------:R-:W-:Y:S05]  /*1050*/  BSYNC B0 ;  /* 0x0000000000007941 */ /* 0x000fea0003800000 */
.L_x_125:
        /* <DEDUP_REMOVED lines=18> */
.L_x_128:
[----:B------:R-:W-:Y:S05]  /*1180*/  BSYNC B0 ;  /* 0x0000000000007941 */ /* 0x000fea0003800000 */
.L_x_127:
        /* <DEDUP_REMOVED lines=46> */
.L_x_130:
[----:B------:R-:W-:Y:S05]  /*1470*/  BSYNC B0 ;  /* 0x0000000000007941 */ /* 0x000fea0003800000 */
.L_x_129:
        /* <DEDUP_REMOVED lines=18> */
.L_x_132:
[----:B------:R-:W-:Y:S05]  /*15a0*/  BSYNC B0 ;  /* 0x0000000000007941 */ /* 0x000fea0003800000 */
.L_x_131:
        /* <DEDUP_REMOVED lines=18> */
.L_x_134:
[----:B------:R-:W-:Y:S05]  /*16d0*/  BSYNC B0 ;  /* 0x0000000000007941 */ /* 0x000fea0003800000 */
.L_x_133:
        /* <DEDUP_REMOVED lines=18> */
.L_x_136:
[----:B------:R-:W-:Y:S05]  /*1800*/  BSYNC B0 ;  /* 0x0000000000007941 */ /* 0x000fea0003800000 */
.L_x_135:
        /* <DEDUP_REMOVED lines=18> */
.L_x_138:
[----:B------:R-:W-:Y:S05]  /*1930*/  BSYNC B0 ;  /* 0x0000000000007941 */ /* 0x000fea0003800000 */
.L_x_137:
        /* <DEDUP_REMOVED lines=18> */
.L_x_140:
[----:B------:R-:W-:Y:S05]  /*1a60*/  BSYNC B0 ;  /* 0x0000000000007941 */ /* 0x000fea0003800000 */
.L_x_139:
        /* <DEDUP_REMOVED lines=18> */
.L_x_142:
[----:B------:R-:W-:Y:S05]  /*1b90*/  BSYNC B0 ;  /* 0x0000000000007941 */ /* 0x000fea0003800000 */
.L_x_141:
        /* <DEDUP_REMOVED lines=44> */
.L_x_144:
[----:B------:R-:W-:Y:S05]  /*1e60*/  BSYNC B0 ;  /* 0x0000000000007941 */ /* 0x000fea0003800000 */
.L_x_143:
        /* <DEDUP_REMOVED lines=18> */
.L_x_146:
[----:B------:R-:W-:Y:S05]  /*1f90*/  BSYNC B0 ;  /* 0x0000000000007941 */ /* 0x000fea0003800000 */
.L_x_145:
        /* <DEDUP_REMOVED lines=18> */
.L_x_148:
[----:B------:R-:W-:Y:S05]  /*20c0*/  BSYNC B0 ;  /* 0x0000000000007941 */ /* 0x000fea0003800000 */
.L_x_147:
        /* <DEDUP_REMOVED lines=18> */
.L_x_150:
[----:B------:R-:W-:Y:S05]  /*21f0*/  BSYNC B0 ;  /* 0x0000000000007941 */ /* 0x000fea0003800000 */
.L_x_149:
        /* <DEDUP_REMOVED lines=18> */
.L_x_152:
[----:B------:R-:W-:Y:S05]  /*2320*/  BSYNC B0 ;  /* 0x0000000000007941 */ /* 0x000fea0003800000 */
.L_x_151:
        /* <DEDUP_REMOVED lines=18> */
.L_x_154:
[----:B------:R-:W-:Y:S05]  /*2450*/  BSYNC B0 ;  /* 0x0000000000007941 */ /* 0x000fea0003800000 */
.L_x_153:
        /* <DEDUP_REMOVED lines=16> */
.L_x_155:
        /* <DEDUP_REMOVED lines=10> */
.L_x_247:


//--------------------- .text._ZN18transformer_engine24fp8_block_scaling_recipe37fp8_block_scaling_partial_cast_kernelIf13__nv_fp8_e4m3Lb0EEEvPKT_PT0_PKfmmmmmm --------------------------
	.section	.text._ZN18transformer_engine24fp8_block_scaling_recipe37fp8_block_scaling_partial_cast_kernelIf13__nv_fp8_e4m3Lb0EEEvPKT_PT0_PKfmmmmmm,"ax",@progbits
	.align	128
        .global         _ZN18transformer_engine24fp8_block_scaling_recipe37fp8_block_scaling_partial_cast_kernelIf13__nv_fp8_e4m3Lb0EEEvPKT_PT0_PKfmmmmmm
        .type           _ZN18transformer_engine24fp8_block_scaling_recipe37fp8_block_scaling_partial_cast_kernelIf13__nv_fp8_e4m3Lb0EEEvPKT_PT0_PKfmmmmmm,@function
        .size           _ZN18transformer_engine24fp8_block_scaling_recipe37fp8_block_scaling_partial_cast_kernelIf13__nv_fp8_e4m3Lb0EEEvPKT_PT0_PKfmmmmmm,(.L_x_248 - _ZN18transformer_engine24fp8_block_scaling_recipe37fp8_block_scaling_partial_cast_kernelIf13__nv_fp8_e4m3Lb0EEEvPKT_PT0_PKfmmmmmm)
        .other          _ZN18transformer_engine24fp8_block_scaling_recipe37fp8_block_scaling_partial_cast_kernelIf13__nv_fp8_e4m3Lb0EEEvPKT_PT0_PKfmmmmmm,@"STO_CUDA_ENTRY STV_DEFAULT"
_ZN18transformer_engine24fp8_block_scaling_recipe37fp8_block_scaling_partial_cast_kernelIf13__nv_fp8_e4m3Lb0EEEvPKT_PT0_PKfmmmmmm:
.text._ZN18transformer_engine24fp8_block_scaling_recipe37fp8_block_scaling_partial_cast_kernelIf13__nv_fp8_e4m3Lb0EEEvPKT_PT0_PKfmmmmmm:
        /* <DEDUP_REMOVED lines=49> */
.L_x_156:
        /* <DEDUP_REMOVED lines=88> */
[----:B------:R-:W2:Y:S01]  /*0890*/  @!P3 LDG.E R17, desc[UR8][R10.64+0x180] ;  /* 0x000180080a11b981 */ /* 0x000ea2000c1e1900 */
[----:B------:R-:W-:Y:S02]  /*08a0*/  ISETP.GE.U32.AND P5, PT, R16, UR4, PT ;  /* 0x0000000410007c0c */ /* 0x000fe4000bfa6070 */
[----:B------:R-:W-:Y:S02]  /*08b0*/  ISETP.NE.AND P1, PT, R27, RZ, PT ;  /* 0x000000ff1b00720c */ /* 0x000fe40003f25270 */
[----:B------:R-:W-:Y:S02]  /*08c0*/  ISETP.GE.U32.OR.EX P5, PT, R12, UR5, P6, P5 ;  /* 0x000000050c007c0c */ /* 0x000fe4000b7a6550 */
[----:B------:R-:W-:-:S03]  /*08d0*/  ISETP.LT.U32.AND P6, PT, R28, UR14, PT ;  /* 0x0000000e1c007c0c */ /* 0x000fc6000bfc1070 */
[----:B------:R-:W3:Y:S01]  /*08e0*/  @!P4 LDG.E R21, desc[UR8][R14.64+0x80] ;  /* 0x000080080e15c981 */ /* 0x000ee2000c1e1900 */
[----:B------:R-:W-:Y:S02]  /*08f0*/  ISETP.LT.U32.OR.EX P0, PT, R24, UR15, P0, P6 ;  /* 0x0000000f18007c0c */ /* 0x000fe40008701560 */
[----:B------:R-:W-:-:S04]  /*0900*/  ISETP.GE.U32.AND P6, PT, R28, UR4, PT ;  /* 0x000000041c007c0c */ /* 0x000fc8000bfc6070 */
[----:B------:R-:W-:Y:S01]  /*0910*/  ISETP.GE.U32.OR.EX P6, PT, R24, UR5, P0, P6 ;  /* 0x0000000518007c0c */ /* 0x000fe200087c6560 */
[----:B------:R-:W4:Y:S01]  /*0920*/  @!P5 LDG.E R23, desc[UR8][R14.64+0x100] ;  /* 0x000100080e17d981 */ /* 0x000f22000c1e1900 */
[----:B------:R-:W-:-:S13]  /*0930*/  ISETP.NE.AND P0, PT, R26, RZ, PT ;  /* 0x000000ff1a00720c */ /* 0x000fda0003f05270 */
[----:B------:R-:W2:Y:S01]  /*0940*/  @!P0 LDG.E R13, desc[UR8][R10.64] ;  /* 0x000000080a0d8981 */ /* 0x000ea2000c1e1900 */
[----:B------:R-:W-:Y:S01]  /*0950*/  @!P0 PRMT R8, RZ, 0x7610, R8 ;  /* 0x00007610ff088816 */ /* 0x000fe20000000008 */
[----:B--2--5:R-:W-:-:S05]  /*0960*/  @!P0 FMUL R13, R2, R13 ;  /* 0x0000000d020d8220 */ /* 0x024fca0000400000 */
[----:B------:R-:W-:Y:S02]  /*0970*/  @!P0 F2FP.SATFINITE.E4M3.F32.PACK_AB_MERGE_C R12, RZ, R13, RZ ;  /* 0x0000000dff0c823e */ /* 0x000fe400048070ff */
[----:B------:R-:W2:Y:S04]  /*0980*/  @!P1 LDG.E R13, desc[UR8][R10.64+0x80] ;  /* 0x000080080a0d9981 */ /* 0x000ea8000c1e1900 */
[----:B------:R-:W-:Y:S01]  /*0990*/  @!P0 STS.U8 [R9+-0x84], R12 ;  /* 0xffff7c0c09008388 */ /* 0x000fe20000000000 */
[----:B------:R-:W-:-:S03]  /*09a0*/  ISETP.NE.AND P0, PT, R25, RZ, PT ;  /* 0x000000ff1900720c */ /* 0x000fc60003f05270 */
[----:B------:R-:W4:Y:S10]  /*09b0*/  @!P6 LDG.E R25, desc[UR8][R14.64+0x180] ;  /* 0x000180080e19e981 */ /* 0x000f34000c1e1900 */
[----:B------:R-:W3:Y:S01]  /*09c0*/  @!P0 LDG.E R19, desc[UR8][R14.64] ;  /* 0x000000080e138981 */ /* 0x000ee2000c1e1900 */
[----:B--2---:R-:W-:-:S05]  /*09d0*/  @!P1 FMUL R13, R2, R13 ;  /* 0x0000000d020d9220 */ /* 0x004fca0000400000 */
[----:B------:R-:W-:Y:S02]  /*09e0*/  @!P1 F2FP.SATFINITE.E4M3.F32.PACK_AB_MERGE_C R16, RZ, R13, RZ ;  /* 0x0000000dff10923e */ /* 0x000fe400048070ff */
[----:B------:R0:W2:Y:S01]  /*09f0*/  @!P2 LDG.E R13, desc[UR8][R10.64+0x100] ;  /* 0x000100080a0da981 */ /* 0x0000a2000c1e1900 */
[----:B------:R-:W-:Y:S01]  /*0a00*/  @!P1 PRMT R8, RZ, 0x7610, R8 ;  /* 0x00007610ff089816 */ /* 0x000fe20000000008 */
[----:B------:R-:W-:-:S03]  /*0a10*/  VIADD R20, R20, 0x108 ;  /* 0x0000010814147836 */ /* 0x000fc60000000000 */
[----:B------:R-:W-:Y:S01]  /*0a20*/  @!P2 PRMT R8, RZ, 0x7610, R8 ;  /* 0x00007610ff08a816 */ /* 0x000fe20000000008 */
[----:B------:R1:W-:Y:S01]  /*0a30*/  @!P1 STS.U8 [R9+-0x64], R16 ;  /* 0xffff9c1009009388 */ /* 0x0003e20000000000 */
[----:B------:R-:W-:Y:S02]  /*0a40*/  ISETP.NE.AND P1, PT, R20, 0x8c4, PT ;  /* 0x000008c41400780c */ /* 0x000fe40003f25270 */
[----:B------:R-:W-:Y:S01]  /*0a50*/  @!P3 PRMT R8, RZ, 0x7610, R8 ;  /* 0x00007610ff08b816 */ /* 0x000fe20000000008 */
[C---:B---3--:R-:W-:Y:S01]  /*0a60*/  @!P0 FMUL R19, R2.reuse, R19 ;  /* 0x0000001302138220 */ /* 0x048fe20000400000 */
[C---:B------:R-:W-:Y:S02]  /*0a70*/  @!P3 FMUL R17, R2.reuse, R17 ;  /* 0x000000110211b220 */ /* 0x040fe40000400000 */
[----:B------:R-:W-:Y:S01]  /*0a80*/  @!P0 PRMT R8, RZ, 0x7610, R8 ;  /* 0x00007610ff088816 */ /* 0x000fe20000000008 */
[C---:B------:R-:W-:Y:S01]  /*0a90*/  @!P4 FMUL R21, R2.reuse, R21 ;  /* 0x000000150215c220 */ /* 0x040fe20000400000 */
[C---:B----4-:R-:W-:Y:S01]  /*0aa0*/  @!P5 FMUL R23, R2.reuse, R23 ;  /* 0x000000170217d220 */ /* 0x050fe20000400000 */
[----:B------:R-:W-:Y:S01]  /*0ab0*/  @!P6 FMUL R25, R2, R25 ;  /* 0x000000190219e220 */ /* 0x000fe20000400000 */
[----:B0-----:R-:W-:-:S02]  /*0ac0*/  @!P0 F2FP.SATFINITE.E4M3.F32.PACK_AB_MERGE_C R10, RZ, R19, RZ ;  /* 0x00000013ff0a823e */ /* 0x001fc400048070ff */
[----:B------:R-:W-:Y:S02]  /*0ad0*/  @!P4 PRMT R8, RZ, 0x7610, R8 ;  /* 0x00007610ff08c816 */ /* 0x000fe40000000008 */
[----:B-1----:R-:W-:Y:S01]  /*0ae0*/  @!P3 F2FP.SATFINITE.E4M3.F32.PACK_AB_MERGE_C R16, RZ, R17, RZ ;  /* 0x00000011ff10b23e */ /* 0x002fe200048070ff */
[----:B------:R-:W-:Y:S01]  /*0af0*/  @!P0 STS.U8 [R9], R10 ;  /* 0x0000000a09008388 */ /* 0x000fe20000000000 */
[----:B------:R-:W-:Y:S02]  /*0b00*/  @!P4 F2FP.SATFINITE.E4M3.F32.PACK_AB_MERGE_C R14, RZ, R21, RZ ;  /* 0x00000015ff0ec23e */ /* 0x000fe400048070ff */
[----:B------:R-:W-:Y:S02]  /*0b10*/  @!P5 F2FP.SATFINITE.E4M3.F32.PACK_AB_MERGE_C R18, RZ, R23, RZ ;  /* 0x00000017ff12d23e */ /* 0x000fe400048070ff */
[----:B------:R-:W-:Y:S02]  /*0b20*/  @!P6 F2FP.SATFINITE.E4M3.F32.PACK_AB_MERGE_C R22, RZ, R25, RZ ;  /* 0x00000019ff16e23e */ /* 0x000fe400048070ff */
[----:B------:R-:W-:-:S02]  /*0b30*/  IADD3 R7, P0, R7, 0x2, RZ ;  /* 0x0000000207077810 */ /* 0x000fc40007f1e0ff */
[----:B------:R-:W-:Y:S01]  /*0b40*/  @!P5 PRMT R8, RZ, 0x7610, R8 ;  /* 0x00007610ff08d816 */ /* 0x000fe20000000008 */
[----:B------:R-:W-:Y:S02]  /*0b50*/  @!P3 STS.U8 [R9+-0x24], R16 ;  /* 0xffffdc100900b388 */ /* 0x000fe40000000000 */
[----:B------:R-:W-:Y:S01]  /*0b60*/  IMAD.X R5, RZ, RZ, R5, P0 ;  /* 0x000000ffff057224 */ /* 0x000fe200000e0605 */
[----:B------:R-:W-:Y:S01]  /*0b70*/  @!P6 PRMT R8, RZ, 0x7610, R8 ;  /* 0x00007610ff08e816 */ /* 0x000fe20000000008 */
[----:B------:R-:W-:Y:S04]  /*0b80*/  @!P4 STS.U8 [R9+0x20], R14 ;  /* 0x0000200e0900c388 */ /* 0x000fe80000000000 */
[----:B------:R-:W-:Y:S04]  /*0b90*/  @!P5 STS.U8 [R9+0x40], R18 ;  /* 0x000040120900d388 */ /* 0x000fe80000000000 */
[----:B------:R-:W-:Y:S01]  /*0ba0*/  @!P6 STS.U8 [R9+0x60], R22 ;  /* 0x000060160900e388 */ /* 0x000fe20000000000 */
[----:B--2---:R-:W-:-:S05]  /*0bb0*/  @!P2 FMUL R13, R2, R13 ;  /* 0x0000000d020da220 */ /* 0x004fca0000400000 */
[----:B------:R-:W-:-:S05]  /*0bc0*/  @!P2 F2FP.SATFINITE.E4M3.F32.PACK_AB_MERGE_C R12, RZ, R13, RZ ;  /* 0x0000000dff0ca23e */ /* 0x000fca00048070ff */
[----:B------:R0:W-:Y:S02]  /*0bd0*/  @!P2 STS.U8 [R9+-0x44], R12 ;  /* 0xffffbc0c0900a388 */ /* 0x0001e40000000000 */
        /* <DEDUP_REMOVED lines=56> */
.L_x_161:
        /* <DEDUP_REMOVED lines=41> */
.L_x_158:
[----:B------:R-:W-:Y:S05]  /*11f0*/  BSYNC B0 ;  /* 0x0000000000007941 */ /* 0x000fea0003800000 */
.L_x_157:
        /* <DEDUP_REMOVED lines=37> */
.L_x_160:
[----:B------:R-:W-:Y:S05]  /*1450*/  BSYNC B0 ;  /* 0x0000000000007941 */ /* 0x000fea0003800000 */
.L_x_159:
[----:B------:R-:W-:Y:S01]  /*1460*/  IADD3 R8, P0, R8, 0x2, RZ ;  /* 0x0000000208087810 */ /* 0x000fe20007f1e0ff */
[----:B------:R-:W-:Y:S01]  /*1470*/  VIADD R10, R10, 0x108 ;  /* 0x000001080a0a7836 */ /* 0x000fe20000000000 */
[----:B------:R-:W-:-:S03]  /*1480*/  IADD3 R4, P1, R4, 0x2, RZ ;  /* 0x0000000204047810 */ /* 0x000fc60007f3e0ff */
[----:B------:R-:W-:Y:S02]  /*1490*/  IMAD.X R16, RZ, RZ, R16, P0 ;  /* 0x000000ffff107224 */ /* 0x000fe400000e0610 */
[----:B------:R-:W-:Y:S01]  /*14a0*/  IMAD.X R12, RZ, RZ, R12, P1 ;  /* 0x000000ffff0c7224 */ /* 0x000fe200008e060c */
[----:B------:R-:W-:Y:S07]  /*14b0*/  @P5 BRA `(.L_x_161) ;  /* 0xfffffff800a85947 */ /* 0x000fee000383ffff */
[----:B------:R-:W-:Y:S05]  /*14c0*/  EXIT ;  /* 0x000000000000794d */ /* 0x000fea0003800000 */
.L_x_162:
        /* <DEDUP_REMOVED lines=11> */
.L_x_248:


//--------------------- .text._ZN18transformer_engine24fp8_block_scaling_recipe37fp8_block_scaling_partial_cast_kernelIf13__nv_fp8_e4m3Lb1EEEvPKT_PT0_PKfmmmmmm --------------------------
	.section	.text._ZN18transformer_engine24fp8_block_scaling_recipe37fp8_block_scaling_partial_cast_kernelIf13__nv_fp8_e4m3Lb1EEEvPKT_PT0_PKfmmmmmm,"ax",@progbits
	.align	128
        .global         _ZN18transformer_engine24fp8_block_scaling_recipe37fp8_block_scaling_partial_cast_kernelIf13__nv_fp8_e4m3Lb1EEEvPKT_PT0_PKfmmmmmm
        .type           _ZN18transformer_engine24fp8_block_scaling_recipe37fp8_block_scaling_partial_cast_kernelIf13__nv_fp8_e4m3Lb1EEEvPKT_PT0_PKfmmmmmm,@function
        .size           _ZN18transformer_engine24fp8_block_scaling_recipe37fp8_block_scaling_partial_cast_kernelIf13__nv_fp8_e4m3Lb1EEEvPKT_PT0_PKfmmmmmm,(.L_x_249 - _ZN18transformer_engine24fp8_block_scaling_recipe37fp8_block_scaling_partial_cast_kernelIf13__nv_fp8_e4m3Lb1EEEvPKT_PT0_PKfmmmmmm)
        .other          _ZN18transformer_engine24fp8_block_scaling_recipe37fp8_block_scaling_partial_cast_kernelIf13__nv_fp8_e4m3Lb1EEEvPKT_PT0_PKfmmmmmm,@"STO_CUDA_ENTRY STV_DEFAULT"
_ZN18transformer_engine24fp8_block_scaling_recipe37fp8_block_scaling_partial_cast_kernelIf13__nv_fp8_e4m3Lb1EEEvPKT_PT0_PKfmmmmmm:
.text._ZN18transformer_engine24fp8_block_scaling_recipe37fp8_block_scaling_partial_cast_kernelIf13__nv_fp8_e4m3Lb1EEEvPKT_PT0_PKfmmmmmm:
        /* <DEDUP_REMOVED lines=49> */
.L_x_163:
        /* <DEDUP_REMOVED lines=98> */
[----:B------:R-:W-:Y:S02]  /*0930*/  ISETP.GE.U32.OR.EX P6, PT, R23, UR5, P0, P6 ;  /* 0x0000000517007c0c */ /* 0x000fe400087c6560 */
[----:B------:R-:W-:Y:S01]  /*0940*/  ISETP.NE.AND P0, PT, R25, RZ, PT ;  /* 0x000000ff1900720c */ /* 0x000fe20003f05270 */
[----:B------:R-:W4:Y:S10]  /*0950*/  @!P5 LDG.E R23, desc[UR8][R14.64+0x100] ;  /* 0x000100080e17d981 */ /* 0x000f34000c1e1900 */
[----:B------:R-:W4:Y:S04]  /*0960*/  @!P6 LDG.E R25, desc[UR8][R14.64+0x180] ;  /* 0x000180080e19e981 */ /* 0x000f28000c1e1900 */
[----:B------:R-:W2:Y:S01]  /*0970*/  @!P0 LDG.E R13, desc[UR8][R10.64] ;  /* 0x000000080a0d8981 */ /* 0x000ea2000c1e1900 */
[----:B------:R-:W-:Y:S01]  /*0980*/  @!P0 PRMT R8, RZ, 0x7610, R8 ;  /* 0x00007610ff088816 */ /* 0x000fe20000000008 */
[----:B--2--5:R-:W-:-:S05]  /*0990*/  @!P0 FMUL R13, R2, R13 ;  /* 0x0000000d020d8220 */ /* 0x024fca0000400000 */
[----:B------:R-:W-:Y:S02]  /*09a0*/  @!P0 F2FP.SATFINITE.E4M3.F32.PACK_AB_MERGE_C R12, RZ, R13, RZ ;  /* 0x0000000dff0c823e */ /* 0x000fe400048070ff */
[----:B------:R-:W2:Y:S04]  /*09b0*/  @!P1 LDG.E R13, desc[UR8][R10.64+0x80] ;  /* 0x000080080a0d9981 */ /* 0x000ea8000c1e1900 */
[----:B------:R-:W-:Y:S01]  /*09c0*/  @!P0 STS.U8 [R9+-0x84], R12 ;  /* 0xffff7c0c09008388 */ /* 0x000fe20000000000 */
[----:B------:R-:W-:-:S13]  /*09d0*/  ISETP.NE.AND P0, PT, R24, RZ, PT ;  /* 0x000000ff1800720c */ /* 0x000fda0003f05270 */
        /* <DEDUP_REMOVED lines=95> */
.L_x_165:
[----:B------:R-:W-:Y:S05]  /*0fd0*/  BSYNC B0 ;  /* 0x0000000000007941 */ /* 0x000fea0003800000 */
.L_x_164:
        /* <DEDUP_REMOVED lines=18> */
.L_x_167:
[----:B------:R-:W-:Y:S05]  /*1100*/  BSYNC B0 ;  /* 0x0000000000007941 */ /* 0x000fea0003800000 */
.L_x_166:
        /* <DEDUP_REMOVED lines=46> */
.L_x_169:
[----:B------:R-:W-:Y:S05]  /*13f0*/  BSYNC B0 ;  /* 0x0000000000007941 */ /* 0x000fea0003800000 */
.L_x_168:
        /* <DEDUP_REMOVED lines=18> */
.L_x_171:
[----:B------:R-:W-:Y:S05]  /*1520*/  BSYNC B0 ;  /* 0x0000000000007941 */ /* 0x000fea0003800000 */
.L_x_170:
        /* <DEDUP_REMOVED lines=18> */
.L_x_173:
[----:B------:R-:W-:Y:S05]  /*1650*/  BSYNC B0 ;  /* 0x0000000000007941 */ /* 0x000fea0003800000 */
.L_x_172:
        /* <DEDUP_REMOVED lines=18> */
.L_x_175:
[----:B------:R-:W-:Y:S05]  /*1780*/  BSYNC B0 ;  /* 0x0000000000007941 */ /* 0x000fea0003800000 */
.L_x_174:
        /* <DEDUP_REMOVED lines=18> */
.L_x_177:
[----:B------:R-:W-:Y:S05]  /*18b0*/  BSYNC B0 ;  /* 0x0000000000007941 */ /* 0x000fea0003800000 */
.L_x_176:
        /* <DEDUP_REMOVED lines=18> */
.L_x_179:
[----:B------:R-:W-:Y:S05]  /*19e0*/  BSYNC B0 ;  /* 0x0000000000007941 */ /* 0x000fea0003800000 */
.L_x_178:
        /* <DEDUP_REMOVED lines=18> */
.L_x_181:
[----:B------:R-:W-:Y:S05]  /*1b10*/  BSYNC B0 ;  /* 0x0000000000007941 */ /* 0x000fea0003800000 */
.L_x_180:
        /* <DEDUP_REMOVED lines=44> */
.L_x_183:
[----:B------:R-:W-:Y:S05]  /*1de0*/  BSYNC B0 ;  /* 0x0000000000007941 */ /* 0x000fea0003800000 */
.L_x_182:
        /* <DEDUP_REMOVED lines=18> */
.L_x_185:
[----:B------:R-:W-:Y:S05]  /*1f10*/  BSYNC B0 ;  /* 0x0000000000007941 */ /* 0x000fea0003800000 */
.L_x_184:
        /* <DEDUP_REMOVED lines=18> */
.L_x_187:
[----:B------:R-:W-:Y:S05]  /*2040*/  BSYNC B0 ;  /* 0x0000000000007941 */ /* 0x000fea0003800000 */
.L_x_186:
        /* <DEDUP_REMOVED lines=18> */
.L_x_189:
[----:B------:R-:W-:Y:S05]  /*2170*/  BSYNC B0 ;  /* 0x0000000000007941 */ /* 0x000fea0003800000 */
.L_x_188:
        /* <DEDUP_REMOVED lines=18> */
.L_x_191:
[----:B------:R-:W-:Y:S05]  /*22a0*/  BSYNC B0 ;  /* 0x0000000000007941 */ /* 0x000fea0003800000 */
.L_x_190:
        /* <DEDUP_REMOVED lines=18> */
.L_x_193:
[----:B------:R-:W-:Y:S05]  /*23d0*/  BSYNC B0 ;  /* 0x0000000000007941 */ /* 0x000fea0003800000 */
.L_x_192:
        /* <DEDUP_REMOVED lines=16> */
.L_x_194:
        /* <DEDUP_REMOVED lines=10> */
.L_x_249:


//--------------------- .text._ZN18transformer_engine24fp8_block_scaling_recipe37fp8_block_scaling_partial_cast_kernelIf13__nv_fp8_e5m2Lb0EEEvPKT_PT0_PKfmmmmmm --------------------------
	.section	.text._ZN18transformer_engine24fp8_block_scaling_recipe37fp8_block_scaling_partial_cast_kernelIf13__nv_fp8_e5m2Lb0EEEvPKT_PT0_PKfmmmmmm,"ax",@progbits
	.align	128
        .global         _ZN18transformer_engine24fp8_block_scaling_recipe37fp8_block_scaling_partial_cast_kernelIf13__nv_fp8_e5m2Lb0EEEvPKT_PT0_PKfmmmmmm
        .type           _ZN18transformer_engine24fp8_block_scaling_recipe37fp8_block_scaling_partial_cast_kernelIf13__nv_fp8_e5m2Lb0EEEvPKT_PT0_PKfmmmmmm,@function
        .size           _ZN18transformer_engine24fp8_block_scaling_recipe37fp8_block_scaling_partial_cast_kernelIf13__nv_fp8_e5m2Lb0EEEvPKT_PT0_PKfmmmmmm,(.L_x_250 - _ZN18transformer_engine24fp8_block_scaling_recipe37fp8_block_scaling_partial_cast_kernelIf13__nv_fp8_e5m2Lb0EEEvPKT_PT0_PKfmmmmmm)
        .other          _ZN18transformer_engine24fp8_block_scaling_recipe37fp8_block_scaling_partial_cast_kernelIf13__nv_fp8_e5m2Lb0EEEvPKT_PT0_PKfmmmmmm,@"STO_CUDA_ENTRY STV_DEFAULT"
_ZN18transformer_engine24fp8_block_scaling_recipe37fp8_block_scaling_partial_cast_kernelIf13__nv_fp8_e5m2Lb0EEEvPKT_PT0_PKfmmmmmm:
.text._ZN18transformer_engine24fp8_block_scaling_recipe37fp8_block_scaling_partial_cast_kernelIf13__nv_fp8_e5m2Lb0EEEvPKT_PT0_PKfmmmmmm:
        /* <DEDUP_REMOVED lines=49> */
.L_x_195:
        /* <DEDUP_REMOVED lines=102> */
[----:B------:R-:W-:Y:S02]  /*0970*/  @!P0 F2FP.SATFINITE.E5M2.F32.PACK_AB_MERGE_C R12, RZ, R13, RZ ;  /* 0x0000000dff0c823e */ /* 0x000fe400048060ff */
[----:B------:R-:W2:Y:S04]  /*0980*/  @!P1 LDG.E R13, desc[UR8][R10.64+0x80] ;  /* 0x000080080a0d9981 */ /* 0x000ea8000c1e1900 */
[----:B------:R-:W-:Y:S01]  /*0990*/  @!P0 STS.U8 [R9+-0x84], R12 ;  /* 0xffff7c0c09008388 */ /* 0x000fe20000000000 */
[----:B------:R-:W-:-:S03]  /*09a0*/  ISETP.NE.AND P0, PT, R25, RZ, PT ;  /* 0x000000ff1900720c */ /* 0x000fc60003f05270 */
[----:B------:R-:W4:Y:S10]  /*09b0*/  @!P6 LDG.E R25, desc[UR8][R14.64+0x180] ;  /* 0x000180080e19e981 */ /* 0x000f34000c1e1900 */
[----:B------:R-:W3:Y:S01]  /*09c0*/  @!P0 LDG.E R19, desc[UR8][R14.64] ;  /* 0x000000080e138981 */ /* 0x000ee2000c1e1900 */
[----:B--2---:R-:W-:-:S05]  /*09d0*/  @!P1 FMUL R13, R2, R13 ;  /* 0x0000000d020d9220 */ /* 0x004fca0000400000 */
[----:B------:R-:W-:Y:S02]  /*09e0*/  @!P1 F2FP.SATFINITE.E5M2.F32.PACK_AB_MERGE_C R16, RZ, R13, RZ ;  /* 0x0000000dff10923e */ /* 0x000fe400048060ff */
        /* <DEDUP_REMOVED lines=13> */
[----:B0-----:R-:W-:-:S02]  /*0ac0*/  @!P0 F2FP.SATFINITE.E5M2.F32.PACK_AB_MERGE_C R10, RZ, R19, RZ ;  /* 0x00000013ff0a823e */ /* 0x001fc400048060ff */
[----:B------:R-:W-:Y:S02]  /*0ad0*/  @!P4 PRMT R8, RZ, 0x7610, R8 ;  /* 0x00007610ff08c816 */ /* 0x000fe40000000008 */
[----:B-1----:R-:W-:Y:S01]  /*0ae0*/  @!P3 F2FP.SATFINITE.E5M2.F32.PACK_AB_MERGE_C R16, RZ, R17, RZ ;  /* 0x00000011ff10b23e */ /* 0x002fe200048060ff */
[----:B------:R-:W-:Y:S01]  /*0af0*/  @!P0 STS.U8 [R9], R10 ;  /* 0x0000000a09008388 */ /* 0x000fe20000000000 */
[----:B------:R-:W-:Y:S02]  /*0b00*/  @!P4 F2FP.SATFINITE.E5M2.F32.PACK_AB_MERGE_C R14, RZ, R21, RZ ;  /* 0x00000015ff0ec23e */ /* 0x000fe400048060ff */
[----:B------:R-:W-:Y:S02]  /*0b10*/  @!P5 F2FP.SATFINITE.E5M2.F32.PACK_AB_MERGE_C R18, RZ, R23, RZ ;  /* 0x00000017ff12d23e */ /* 0x000fe400048060ff */
[----:B------:R-:W-:Y:S02]  /*0b20*/  @!P6 F2FP.SATFINITE.E5M2.F32.PACK_AB_MERGE_C R22, RZ, R25, RZ ;  /* 0x00000019ff16e23e */ /* 0x000fe400048060ff */
        /* <DEDUP_REMOVED lines=9> */
[----:B------:R-:W-:-:S05]  /*0bc0*/  @!P2 F2FP.SATFINITE.E5M2.F32.PACK_AB_MERGE_C R12, RZ, R13, RZ ;  /* 0x0000000dff0ca23e */ /* 0x000fca00048060ff */
        /* <DEDUP_REMOVED lines=57> */
.L_x_200:
        /* <DEDUP_REMOVED lines=41> */
.L_x_197:
[----:B------:R-:W-:Y:S05]  /*11f0*/  BSYNC B0 ;  /* 0x0000000000007941 */ /* 0x000fea0003800000 */
.L_x_196:
        /* <DEDUP_REMOVED lines=37> */
.L_x_199:
[----:B------:R-:W-:Y:S05]  /*1450*/  BSYNC B0 ;  /* 0x0000000000007941 */ /* 0x000fea0003800000 */
.L_x_198:
[----:B------:R-:W-:Y:S01]  /*1460*/  IADD3 R8, P0, R8, 0x2, RZ ;  /* 0x0000000208087810 */ /* 0x000fe20007f1e0ff */
[----:B------:R-:W-:Y:S01]  /*1470*/  VIADD R10, R10, 0x108 ;  /* 0x000001080a0a7836 */ /* 0x000fe20000000000 */
[----:B------:R-:W-:-:S03]  /*1480*/  IADD3 R4, P1, R4, 0x2, RZ ;  /* 0x0000000204047810 */ /* 0x000fc60007f3e0ff */
[----:B------:R-:W-:Y:S02]  /*1490*/  IMAD.X R16, RZ, RZ, R16, P0 ;  /* 0x000000ffff107224 */ /* 0x000fe400000e0610 */
[----:B------:R-:W-:Y:S01]  /*14a0*/  IMAD.X R12, RZ, RZ, R12, P1 ;  /* 0x000000ffff0c7224 */ /* 0x000fe200008e060c */
[----:B------:R-:W-:Y:S07]  /*14b0*/  @P5 BRA `(.L_x_200) ;  /* 0xfffffff800a85947 */ /* 0x000fee000383ffff */
[----:B------:R-:W-:Y:S05]  /*14c0*/  EXIT ;  /* 0x000000000000794d */ /* 0x000fea0003800000 */
.L_x_201:
        /* <DEDUP_REMOVED lines=11> */
.L_x_250:


//--------------------- .text._ZN18transformer_engine24fp8_block_scaling_recipe37fp8_block_scaling_partial_cast_kernelIf13__nv_fp8_e5m2Lb1EEEvPKT_PT0_PKfmmmmmm --------------------------
	.section	.text._ZN18transformer_engine24fp8_block_scaling_recipe37fp8_block_scaling_partial_cast_kernelIf13__nv_fp8_e5m2Lb1EEEvPKT_PT0_PKfmmmmmm,"ax",@progbits
	.align	128
        .global         _ZN18transformer_engine24fp8_block_scaling_recipe37fp8_block_scaling_partial_cast_kernelIf13__nv_fp8_e5m2Lb1EEEvPKT_PT0_PKfmmmmmm
        .type           _ZN18transformer_engine24fp8_block_scaling_recipe37fp8_block_scaling_partial_cast_kernelIf13__nv_fp8_e5m2Lb1EEEvPKT_PT0_PKfmmmmmm,@function
        .size           _ZN18transformer_engine24fp8_block_scaling_recipe37fp8_block_scaling_partial_cast_kernelIf13__nv_fp8_e5m2Lb1EEEvPKT_PT0_PKfmmmmmm,(.L_x_251 - _ZN18transformer_engine24fp8_block_scaling_recipe37fp8_block_scaling_partial_cast_kernelIf13__nv_fp8_e5m2Lb1EEEvPKT_PT0_PKfmmmmmm)
        .other          _ZN18transformer_engine24fp8_block_scaling_recipe37fp8_block_scaling_partial_cast_kernelIf13__nv_fp8_e5m2Lb1EEEvPKT_PT0_PKfmmmmmm,@"STO_CUDA_ENTRY STV_DEFAULT"
_ZN18transformer_engine24fp8_block_scaling_recipe37fp8_block_scaling_partial_cast_kernelIf13__nv_fp8_e5m2Lb1EEEvPKT_PT0_PKfmmmmmm:
.text._ZN18transformer_engine24fp8_block_scaling_recipe37fp8_block_scaling_partial_cast_kernelIf13__nv_fp8_e5m2Lb1EEEvPKT_PT0_PKfmmmmmm:
        /* <DEDUP_REMOVED lines=49> */
.L_x_202:
        /* <DEDUP_REMOVED lines=105> */
[----:B------:R-:W-:Y:S02]  /*09a0*/  @!P0 F2FP.SATFINITE.E5M2.F32.PACK_AB_MERGE_C R12, RZ, R13, RZ ;  /* 0x0000000dff0c823e */ /* 0x000fe400048060ff */
[----:B------:R-:W2:Y:S04]  /*09b0*/  @!P1 LDG.E R13, desc[UR8][R10.64+0x80] ;  /* 0x000080080a0d9981 */ /* 0x000ea8000c1e1900 */
[----:B------:R-:W-:Y:S01]  /*09c0*/  @!P0 STS.U8 [R9+-0x84], R12 ;  /* 0xffff7c0c09008388 */ /* 0x000fe20000000000 */
[----:B------:R-:W-:-:S13]  /*09d0*/  ISETP.NE.AND P0, PT, R24, RZ, PT ;  /* 0x000000ff1800720c */ /* 0x000fda0003f05270 */
        /* <DEDUP_REMOVED lines=95> */
.L_x_204:
[----:B------:R-:W-:Y:S05]  /*0fd0*/  BSYNC B0 ;  /* 0x0000000000007941 */ /* 0x000fea0003800000 */
.L_x_203:
        /* <DEDUP_REMOVED lines=18> */
.L_x_206:
[----:B------:R-:W-:Y:S05]  /*1100*/  BSYNC B0 ;  /* 0x0000000000007941 */ /* 0x000fea0003800000 */
.L_x_205:
        /* <DEDUP_REMOVED lines=46> */
.L_x_208:
[----:B------:R-:W-:Y:S05]  /*13f0*/  BSYNC B0 ;  /* 0x0000000000007941 */ /* 0x000fea0003800000 */
.L_x_207:
        /* <DEDUP_REMOVED lines=18> */
.L_x_210:
[----:B------:R-:W-:Y:S05]  /*1520*/  BSYNC B0 ;  /* 0x0000000000007941 */ /* 0x000fea0003800000 */
.L_x_209:
        /* <DEDUP_REMOVED lines=18> */
.L_x_212:
[----:B------:R-:W-:Y:S05]  /*1650*/  BSYNC B0 ;  /* 0x0000000000007941 */ /* 0x000fea0003800000 */
.L_x_211:
        /* <DEDUP_REMOVED lines=18> */
.L_x_214:
[----:B------:R-:W-:Y:S05]  /*1780*/  BSYNC B0 ;  /* 0x0000000000007941 */ /* 0x000fea0003800000 */
.L_x_213:
        /* <DEDUP_REMOVED lines=18> */
.L_x_216:
[----:B------:R-:W-:Y:S05]  /*18b0*/  BSYNC B0 ;  /* 0x0000000000007941 */ /* 0x000fea0003800000 */
.L_x_215:
        /* <DEDUP_REMOVED lines=18> */
.L_x_218:
[----:B------:R-:W-:Y:S05]  /*19e0*/  BSYNC B0 ;  /* 0x0000000000007941 */ /* 0x000fea0003800000 */
.L_x_217:
        /* <DEDUP_REMOVED lines=18> */
.L_x_220:
[----:B------:R-:W-:Y:S05]  /*1b10*/  BSYNC B0 ;  /* 0x0000000000007941 */ /* 0x000fea0003800000 */
.L_x_219:
        /* <DEDUP_REMOVED lines=44> */
.L_x_222:
[----:B------:R-:W-:Y:S05]  /*1de0*/  BSYNC B0 ;  /* 0x0000000000007941 */ /* 0x000fea0003800000 */
.L_x_221:
        /* <DEDUP_REMOVED lines=18> */
.L_x_224:
[----:B------:R-:W-:Y:S05]  /*1f10*/  BSYNC B0 ;  /* 0x0000000000007941 */ /* 0x000fea0003800000 */
.L_x_223:
        /* <DEDUP_REMOVED lines=18> */
.L_x_226:
[----:B------:R-:W-:Y:S05]  /*2040*/  BSYNC B0 ;  /* 0x0000000000007941 */ /* 0x000fea0003800000 */
.L_x_225:
        /* <DEDUP_REMOVED lines=18> */
.L_x_228:
[----:B------:R-:W-:Y:S05]  /*2170*/  BSYNC B0 ;  /* 0x0000000000007941 */ /* 0x000fea0003800000 */
.L_x_227:
        /* <DEDUP_REMOVED lines=18> */
.L_x_230:
[----:B------:R-:W-:Y:S05]  /*22a0*/  BSYNC B0 ;  /* 0x0000000000007941 */ /* 0x000fea0003800000 */
.L_x_229:
        /* <DEDUP_REMOVED lines=18> */
.L_x_232:
[----:B------:R-:W-:Y:S05]  /*23d0*/  BSYNC B0 ;  /* 0x0000000000007941 */ /* 0x000fea0003800000 */
.L_x_231:
        /* <DEDUP_REMOVED lines=16> */
.L_x_233:
        /* <DEDUP_REMOVED lines=10> */
.L_x_251:


//--------------------- .text._ZN18transformer_engine24fp8_block_scaling_recipe45fp8_block_scaling_compute_partial_amax_kernelI13__nv_bfloat16EEvPKT_Pfmmmmmm --------------------------
	.section	.text._ZN18transformer_engine24fp8_block_scaling_recipe45fp8_block_scaling_compute_partial_amax_kernelI13__nv_bfloat16EEvPKT_Pfmmmmmm,"ax",@progbits
	.align	128
        .global         _ZN18transformer_engine24fp8_block_scaling_recipe45fp8_block_scaling_compute_partial_amax_kernelI13__nv_bfloat16EEvPKT_Pfmmmmmm
        .type           _ZN18transformer_engine24fp8_block_scaling_recipe45fp8_block_scaling_compute_partial_amax_kernelI13__nv_bfloat16EEvPKT_Pfmmmmmm,@function
        .size           _ZN18transformer_engine24fp8_block_scaling_recipe45fp8_block_scaling_compute_partial_amax_kernelI13__nv_bfloat16EEvPKT_Pfmmmmmm,(.L_x_252 - _ZN18transformer_engine24fp8_block_scaling_recipe45fp8_block_scaling_compute_partial_amax_kernelI13__nv_bfloat16EEvPKT_Pfmmmmmm)
        .other          _ZN18transformer_engine24fp8_block_scaling_recipe45fp8_block_scaling_compute_partial_amax_kernelI13__nv_bfloat16EEvPKT_Pfmmmmmm,@"STO_CUDA_ENTRY STV_DEFAULT"
_ZN18transformer_engine24fp8_block_scaling_recipe45fp8_block_scaling_compute_partial_amax_kernelI13__nv_bfloat16EEvPKT_Pfmmmmmm:
.text._ZN18transformer_engine24fp8_block_scaling_recipe45fp8_block_scaling_compute_partial_amax_kernelI13__nv_bfloat16EEvPKT_Pfmmmmmm:
[----:B------:R-:W-:Y:S01]  /*0000*/  LDC R1, c[0x0][0x28] ;  /* 0x00000a00ff017b82 */ /* 0x000fe20000000800 */
[----:B------:R-:W0:Y:S07]  /*0010*/  S2R R2, SR_CTAID.X ;  /* 0x0000000000027919 */ /* 0x000e2e0000002500 */
[----:B------:R-:W1:Y:S01]  /*0020*/  S2UR UR12, SR_CTAID.Y ;  /* 0x00000000000c79c3 */ /* 0x000e620000002600 */
[----:B------:R-:W-:Y:S01]  /*0030*/  ULDC.64 UR10, c[0x0][0x238] ;  /* 0x00008e00000a7ab9 */ /* 0x000fe20000000a00 */
[----:B------:R-:W-:Y:S01]  /*0040*/  ULDC.64 UR4, c[0x0][0x248] ;  /* 0x0000920000047ab9 */ /* 0x000fe20000000a00 */
[----:B------:R-:W2:Y:S01]  /*0050*/  S2R R7, SR_TID.X ;  /* 0x0000000000077919 */ /* 0x000ea20000002100 */
[----:B------:R-:W-:Y:S01]  /*0060*/  ULDC.64 UR6, c[0x0][0x240] ;  /* 0x0000900000067ab9 */ /* 0x000fe20000000a00 */
[----:B------:R-:W-:Y:S01]  /*0070*/  IMAD.MOV.U32 R0, RZ, RZ, RZ ;  /* 0x000000ffff007224 */ /* 0x000fe200078e00ff */
[----:B------:R-:W-:Y:S01]  /*0080*/  UIADD3 UR4, UP0, UR4, UR6, URZ ;  /* 0x0000000604047290 */ /* 0x000fe2000ff1e03f */
[----:B------:R-:W-:-:S03]  /*0090*/  ULDC.64 UR14, c[0x0][0x240] ;  /* 0x00009000000e7ab9 */ /* 0x000fc60000000a00 */
[----:B------:R-:W-:-:S03]  /*00a0*/  UIADD3.X UR5, UR5, UR7, URZ, UP0, !UPT ;  /* 0x0000000705057290 */ /* 0x000fc600087fe43f */
[----:B------:R-:W-:Y:S01]  /*00b0*/  ULDC.64 UR6, c[0x0][0x230] ;  /* 0x00008c0000067ab9 */ /* 0x000fe20000000a00 */
[----:B-1----:R-:W-:Y:S01]  /*00c0*/  USHF.L.U32 UR8, UR12, 0x7, URZ ;  /* 0x000000070c087899 */ /* 0x002fe2000800063f */
[----:B0-----:R-:W-:Y:S01]  /*00d0*/  IMAD.SHL.U32 R3, R2, 0x80, RZ ;  /* 0x0000008002037824 */ /* 0x001fe200078e00ff */
[----:B--2---:R-:W-:-:S04]  /*00e0*/  LOP3.LUT R4, R7, 0x1f, RZ, 0xc0, !PT ;  /* 0x0000001f07047812 */ /* 0x004fc800078ec0ff */
[----:B------:R-:W-:Y:S01]  /*00f0*/  LEA.HI R7, R7, UR8, RZ, 0x1b ;  /* 0x0000000807077c11 */ /* 0x000fe2000f8fd8ff */
[----:B------:R-:W-:Y:S01]  /*0100*/  ULDC.64 UR8, c[0x0][0x238] ;  /* 0x00008e0000087ab9 */ /* 0x000fe20000000a00 */
[----:B------:R-:W-:Y:S01]  /*0110*/  LOP3.LUT R4, R3, 0xffffff80, R4, 0xe2, !PT ;  /* 0xffffff8003047812 */ /* 0x000fe200078ee204 */
[----:B------:R-:W-:Y:S02]  /*0120*/  IMAD.MOV.U32 R3, RZ, RZ, 0x8 ;  /* 0x00000008ff037424 */ /* 0x000fe400078e00ff */
[----:B------:R-:W-:Y:S01]  /*0130*/  VIADD R7, R7, 0x8 ;  /* 0x0000000807077836 */ /* 0x000fe20000000000 */
[C---:B------:R-:W-:Y:S02]  /*0140*/  ISETP.GE.U32.AND P0, PT, R4.reuse, UR10, PT ;  /* 0x0000000a04007c0c */ /* 0x040fe4000bf06070 */
[----:B------:R-:W-:Y:S02]  /*0150*/  LOP3.LUT R6, R4, 0x20, RZ, 0xfc, !PT ;  /* 0x0000002004067812 */ /* 0x000fe400078efcff */
[----:B------:R-:W-:Y:S01]  /*0160*/  ISETP.GE.U32.AND.EX P0, PT, RZ, UR11, PT, P0 ;  /* 0x0000000bff007c0c */ /* 0x000fe2000bf06100 */
[----:B------:R-:W-:-:S03]  /*0170*/  ULDC.64 UR10, c[0x0][0x208] ;  /* 0x00008200000a7ab9 */ /* 0x000fc60000000a00 */
[----:B------:R-:W-:-:S09]  /*0180*/  P2R R5, PR, RZ, 0x1 ;  /* 0x00000001ff057803 */ /* 0x000fd20000000000 */
.L_x_234:
[----:B------:R-:W-:Y:S01]  /*0190*/  VIADD R13, R7, 0xfffffff8 ;  /* 0xfffffff8070d7836 */ /* 0x000fe20000000000 */
[----:B------:R-:W-:Y:S01]  /*01a0*/  ISETP.NE.AND P6, PT, R5, RZ, PT ;  /* 0x000000ff0500720c */ /* 0x000fe20003fc5270 */
[----:B------:R-:W-:Y:S02]  /*01b0*/  IMAD.MOV.U32 R8, RZ, RZ, R4 ;  /* 0x000000ffff087224 */ /* 0x000fe400078e0004 */
[----:B------:R-:W-:Y:S01]  /*01c0*/  IMAD.MOV.U32 R9, RZ, RZ, RZ ;  /* 0x000000ffff097224 */ /* 0x000fe200078e00ff */
[C---:B------:R-:W-:Y:S01]  /*01d0*/  ISETP.GE.U32.AND P0, PT, R13.reuse, UR6, PT ;  /* 0x000000060d007c0c */ /* 0x040fe2000bf06070 */
[----:B------:R-:W-:-:S03]  /*01e0*/  IMAD.WIDE.U32 R8, R13, UR8, R8 ;  /* 0x000000080d087c25 */ /* 0x000fc6000f8e0008 */
[----:B------:R-:W-:Y:S01]  /*01f0*/  ISETP.GE.U32.OR.EX P1, PT, RZ, UR7, P6, P0 ;  /* 0x00000007ff007c0c */ /* 0x000fe2000b726500 */
[----:B------:R-:W-:Y:S01]  /*0200*/  IMAD R13, R13, UR9, RZ ;  /* 0x000000090d0d7c24 */ /* 0x000fe2000f8e02ff */
[C---:B------:R-:W-:Y:S02]  /*0210*/  ISETP.LT.U32.AND P2, PT, R8.reuse, UR14, PT ;  /* 0x0000000e08007c0c */ /* 0x040fe4000bf41070 */
[----:B------:R-:W-:Y:S01]  /*0220*/  ISETP.GE.U32.AND P3, PT, R8, UR4, PT ;  /* 0x0000000408007c0c */ /* 0x000fe2000bf66070 */
[----:B------:R-:W-:-:S05]  /*0230*/  IMAD.IADD R10, R9, 0x1, R13 ;  /* 0x00000001090a7824 */ /* 0x000fca00078e020d */
[----:B------:R-:W-:-:S04]  /*0240*/  ISETP.LT.U32.OR.EX P1, PT, R10, UR15, P1, P2 ;  /* 0x0000000f0a007c0c */ /* 0x000fc80008f21520 */
[----:B------:R-:W-:-:S13]  /*0250*/  ISETP.GE.U32.OR.EX P1, PT, R10, UR5, P1, P3 ;  /* 0x000000050a007c0c */ /* 0x000fda0008f26530 */
[----:B------:R-:W0:Y:S01]  /*0260*/  @!P1 LDC.64 R14, c[0x0][0x210] ;  /* 0x00008400ff0e9b82 */ /* 0x000e220000000a00 */
[----:B------:R-:W-:-:S04]  /*0270*/  @!P1 IADD3 R9, P2, R8, -UR14, RZ ;  /* 0x8000000e08099c10 */ /* 0x000fc8000ff5e0ff */
[----:B------:R-:W-:Y:S02]  /*0280*/  @!P1 IADD3.X R10, R10, ~UR15, RZ, P2, !PT ;  /* 0x8000000f0a0a9c10 */ /* 0x000fe400097fe4ff */
[----:B0-----:R-:W-:-:S04]  /*0290*/  @!P1 LEA R8, P2, R9, R14, 0x1 ;  /* 0x0000000e09089211 */ /* 0x001fc800078408ff */
[----:B------:R-:W-:-:S06]  /*02a0*/  @!P1 LEA.HI.X R9, R9, R15, R10, 0x1, P2 ;  /* 0x0000000f09099211 */ /* 0x000fcc00010f0c0a */
[----:B------:R0:W2:Y:S01]  /*02b0*/  @!P1 LDG.E.U16 R9, desc[UR10][R8.64] ;  /* 0x0000000a08099981 */ /* 0x0000a2000c1e1500 */
[----:B------:R-:W-:Y:S01]  /*02c0*/  VIADD R19, R7, 0xfffffff8 ;  /* 0xfffffff807137836 */ /* 0x000fe20000000000 */
[----:B------:R-:W-:Y:S01]  /*02d0*/  ISETP.GE.U32.AND P2, PT, R6, UR8, PT ;  /* 0x0000000806007c0c */ /* 0x000fe2000bf46070 */
[----:B------:R-:W-:Y:S02]  /*02e0*/  IMAD.MOV.U32 R16, RZ, RZ, R6 ;  /* 0x000000ffff107224 */ /* 0x000fe400078e0006 */
[----:B------:R-:W-:Y:S01]  /*02f0*/  IMAD.MOV.U32 R17, RZ, RZ, RZ ;  /* 0x000000ffff117224 */ /* 0x000fe200078e00ff */
[----:B------:R-:W-:Y:S01]  /*0300*/  ISETP.GE.U32.AND.EX P2, PT, RZ, UR9, PT, P2 ;  /* 0x00000009ff007c0c */ /* 0x000fe2000bf46120 */
[----:B------:R-:W-:-:S03]  /*0310*/  IMAD.WIDE.U32 R10, R19, UR8, R16 ;  /* 0x00000008130a7c25 */ /* 0x000fc6000f8e0010 */
[----:B------:R-:W-:Y:S02]  /*0320*/  ISETP.GE.U32.OR.EX P3, PT, RZ, UR7, P2, P0 ;  /* 0x00000007ff007c0c */ /* 0x000fe40009766500 */
[----:B0-----:R-:W-:Y:S01]  /*0330*/  LOP3.LUT R8, R4, 0x40, RZ, 0xfc, !PT ;  /* 0x0000004004087812 */ /* 0x001fe200078efcff */
[----:B------:R-:W-:Y:S01]  /*0340*/  IMAD.IADD R11, R13, 0x1, R11 ;  /* 0x000000010d0b7824 */ /* 0x000fe200078e020b */
[C---:B------:R-:W-:Y:S02]  /*0350*/  ISETP.LT.U32.AND P4, PT, R10.reuse, UR14, PT ;  /* 0x0000000e0a007c0c */ /* 0x040fe4000bf81070 */
[----:B------:R-:W-:Y:S02]  /*0360*/  ISETP.GE.U32.AND P5, PT, R10, UR4, PT ;  /* 0x000000040a007c0c */ /* 0x000fe4000bfa6070 */
[----:B------:R-:W-:Y:S02]  /*0370*/  ISETP.LT.U32.OR.EX P3, PT, R11, UR15, P3, P4 ;  /* 0x0000000f0b007c0c */ /* 0x000fe40009f61540 */
[----:B------:R-:W-:-:S02]  /*0380*/  ISETP.GE.U32.AND P4, PT, R8, UR8, PT ;  /* 0x0000000808007c0c */ /* 0x000fc4000bf86070 */
[----:B------:R-:W-:Y:S02]  /*0390*/  ISETP.GE.U32.OR.EX P5, PT, R11, UR5, P3, P5 ;  /* 0x000000050b007c0c */ /* 0x000fe40009fa6550 */
[----:B------:R-:W-:-:S04]  /*03a0*/  ISETP.GE.U32.AND.EX P4, PT, RZ, UR9, PT, P4 ;  /* 0x00000009ff007c0c */ /* 0x000fc8000bf86140 */
[----:B------:R-:W-:-:S07]  /*03b0*/  P2R R20, PR, RZ, 0x10 ;  /* 0x00000010ff147803 */ /* 0x000fce0000000000 */
[----:B------:R-:W0:Y:S01]  /*03c0*/  @!P5 LDC.64 R24, c[0x0][0x210] ;  /* 0x00008400ff18db82 */ /* 0x000e220000000a00 */
[----:B------:R-:W-:-:S04]  /*03d0*/  @!P5 IADD3 R10, P3, R10, -UR14, RZ ;  /* 0x8000000e0a0adc10 */ /* 0x000fc8000ff7e0ff */
[----:B------:R-:W-:Y:S02]  /*03e0*/  @!P5 IADD3.X R11, R11, ~UR15, RZ, P3, !PT ;  /* 0x8000000f0b0bdc10 */ /* 0x000fe40009ffe4ff */
[----:B------:R-:W-:Y:S01]  /*03f0*/  ISETP.GE.U32.OR.EX P3, PT, RZ, UR7, P4, P0 ;  /* 0x00000007ff007c0c */ /* 0x000fe2000a766500 */
[----:B--2---:R-:W-:-:S05]  /*0400*/  @!P1 IMAD.U32 R9, R9, 0x10000, RZ ;  /* 0x0001000009099824 */ /* 0x004fca00078e00ff */
[----:B------:R-:W-:Y:S01]  /*0410*/  @!P1 FMNMX R0, R0, |R9|, !PT ;  /* 0x4000000900009209 */ /* 0x000fe20007800000 */
[----:B------:R-:W-:Y:S01]  /*0420*/  IMAD.MOV.U32 R9, RZ, RZ, RZ ;  /* 0x000000ffff097224 */ /* 0x000fe200078e00ff */
[----:B0-----:R-:W-:Y:S01]  /*0430*/  @!P5 LEA R24, P1, R10, R24, 0x1 ;  /* 0x000000180a18d211 */ /* 0x001fe200078208ff */
[----:B------:R-:W-:-:S03]  /*0440*/  IMAD.WIDE.U32 R22, R19, UR8, R8 ;  /* 0x0000000813167c25 */ /* 0x000fc6000f8e0008 */
[----:B------:R-:W-:Y:S02]  /*0450*/  @!P5 LEA.HI.X R25, R10, R25, R11, 0x1, P1 ;  /* 0x000000190a19d211 */ /* 0x000fe400008f0c0b */
[----:B------:R-:W-:Y:S01]  /*0460*/  LOP3.LUT R10, R4, 0x60, RZ, 0xfc, !PT ;  /* 0x00000060040a7812 */ /* 0x000fe200078efcff */
[----:B------:R-:W-:Y:S01]  /*0470*/  IMAD.MOV.U32 R11, RZ, RZ, RZ ;  /* 0x000000ffff0b7224 */ /* 0x000fe200078e00ff */
[----:B------:R-:W-:Y:S01]  /*0480*/  ISETP.LT.U32.AND P1, PT, R22, UR14, PT ;  /* 0x0000000e16007c0c */ /* 0x000fe2000bf21070 */
[----:B------:R-:W2:Y:S01]  /*0490*/  @!P5 LDG.E.U16 R24, desc[UR10][R24.64] ;  /* 0x0000000a1818d981 */ /* 0x000ea2000c1e1500 */
[----:B------:R-:W-:Y:S01]  /*04a0*/  ISETP.GE.U32.AND P4, PT, R10, UR8, PT ;  /* 0x000000080a007c0c */ /* 0x000fe2000bf86070 */
[----:B------:R-:W-:Y:S02]  /*04b0*/  IMAD.IADD R21, R13, 0x1, R23 ;  /* 0x000000010d157824 */ /* 0x000fe400078e0217 */
[----:B------:R-:W-:Y:S01]  /*04c0*/  IMAD.WIDE.U32 R18, R19, UR8, R10 ;  /* 0x0000000813127c25 */ /* 0x000fe2000f8e000a */
[----:B------:R-:W-:-:S02]  /*04d0*/  ISETP.GE.U32.AND.EX P4, PT, RZ, UR9, PT, P4 ;  /* 0x00000009ff007c0c */ /* 0x000fc4000bf86140 */
[----:B------:R-:W-:Y:S01]  /*04e0*/  ISETP.LT.U32.OR.EX P3, PT, R21, UR15, P3, P1 ;  /* 0x0000000f15007c0c */ /* 0x000fe20009f61510 */
[----:B------:R-:W-:Y:S01]  /*04f0*/  IMAD.IADD R19, R13, 0x1, R19 ;  /* 0x000000010d137824 */ /* 0x000fe200078e0213 */
[----:B------:R-:W-:Y:S02]  /*0500*/  ISETP.GE.U32.OR.EX P0, PT, RZ, UR7, P4, P0 ;  /* 0x00000007ff007c0c */ /* 0x000fe4000a706500 */
[----:B------:R-:W-:-:S04]  /*0510*/  ISETP.LT.U32.AND P1, PT, R18, UR14, PT ;  /* 0x0000000e12007c0c */ /* 0x000fc8000bf21070 */
[----:B------:R-:W-:Y:S02]  /*0520*/  ISETP.LT.U32.OR.EX P0, PT, R19, UR15, P0, P1 ;  /* 0x0000000f13007c0c */ /* 0x000fe40008701510 */
[----:B------:R-:W-:-:S04]  /*0530*/  ISETP.GE.U32.AND P1, PT, R22, UR4, PT ;  /* 0x0000000416007c0c */ /* 0x000fc8000bf26070 */
[----:B------:R-:W-:Y:S02]  /*0540*/  ISETP.GE.U32.OR.EX P1, PT, R21, UR5, P3, P1 ;  /* 0x0000000515007c0c */ /* 0x000fe40009f26510 */
[----:B------:R-:W-:-:S04]  /*0550*/  ISETP.GE.U32.AND P3, PT, R18, UR4, PT ;  /* 0x0000000412007c0c */ /* 0x000fc8000bf66070 */
[----:B------:R-:W-:-:S07]  /*0560*/  ISETP.GE.U32.OR.EX P3, PT, R19, UR5, P0, P3 ;  /* 0x0000000513007c0c */ /* 0x000fce0008766530 */
[----:B------:R-:W0:Y:S08]  /*0570*/  @!P1 LDC.64 R12, c[0x0][0x210] ;  /* 0x00008400ff0c9b82 */ /* 0x000e300000000a00 */
[----:B------:R-:W1:Y:S01]  /*0580*/  @!P3 LDC.64 R14, c[0x0][0x210] ;  /* 0x00008400ff0ebb82 */ /* 0x000e620000000a00 */
[----:B------:R-:W-:-:S04]  /*0590*/  @!P1 IADD3 R22, P0, R22, -UR14, RZ ;  /* 0x8000000e16169c10 */ /* 0x000fc8000ff1e0ff */
[----:B------:R-:W-:Y:S02]  /*05a0*/  @!P1 IADD3.X R21, R21, ~UR15, RZ, P0, !PT ;  /* 0x8000000f15159c10 */ /* 0x000fe400087fe4ff */
[----:B0-----:R-:W-:-:S04]  /*05b0*/  @!P1 LEA R12, P0, R22, R12, 0x1 ;  /* 0x0000000c160c9211 */ /* 0x001fc800078008ff */
[----:B------:R-:W-:Y:S02]  /*05c0*/  @!P1 LEA.HI.X R13, R22, R13, R21, 0x1, P0 ;  /* 0x0000000d160d9211 */ /* 0x000fe400000f0c15 */
[----:B------:R-:W-:Y:S01]  /*05d0*/  @!P3 IADD3 R22, P0, R18, -UR14, RZ ;  /* 0x8000000e1216bc10 */ /* 0x000fe2000ff1e0ff */
[----:B------:R-:W-:Y:S02]  /*05e0*/  IMAD.MOV.U32 R18, RZ, RZ, R4 ;  /* 0x000000ffff127224 */ /* 0x000fe400078e0004 */
[C---:B------:R-:W-:Y:S01]  /*05f0*/  IMAD R21, R7.reuse, UR9, RZ ;  /* 0x0000000907157c24 */ /* 0x040fe2000f8e02ff */
[----:B------:R-:W3:Y:S01]  /*0600*/  @!P1 LDG.E.U16 R12, desc[UR10][R12.64] ;  /* 0x0000000a0c0c9981 */ /* 0x000ee2000c1e1500 */
[----:B------:R-:W-:-:S04]  /*0610*/  IMAD.WIDE.U32 R16, R7, UR8, R16 ;  /* 0x0000000807107c25 */ /* 0x000fc8000f8e0010 */
[----:B------:R-:W-:Y:S02]  /*0620*/  IMAD.IADD R17, R21, 0x1, R17 ;  /* 0x0000000115117824 */ /* 0x000fe400078e0211 */
[----:B------:R-:W-:-:S04]  /*0630*/  IMAD.WIDE.U32 R8, R7, UR8, R8 ;  /* 0x0000000807087c25 */ /* 0x000fc8000f8e0008 */
[----:B------:R-:W-:-:S04]  /*0640*/  IMAD.WIDE.U32 R10, R7, UR8, R10 ;  /* 0x00000008070a7c25 */ /* 0x000fc8000f8e000a */
[----:B--2---:R-:W-:-:S05]  /*0650*/  @!P5 IMAD.U32 R23, R24, 0x10000, RZ ;  /* 0x000100001817d824 */ /* 0x004fca00078e00ff */
[----:B------:R-:W-:Y:S02]  /*0660*/  @!P5 FMNMX R0, R0, |R23|, !PT ;  /* 0x400000170000d209 */ /* 0x000fe40007800000 */
[----:B------:R-:W-:Y:S01]  /*0670*/  @!P3 IADD3.X R23, R19, ~UR15, RZ, P0, !PT ;  /* 0x8000000f1317bc10 */ /* 0x000fe200087fe4ff */
[----:B------:R-:W-:Y:S01]  /*0680*/  IMAD.MOV.U32 R19, RZ, RZ, RZ ;  /* 0x000000ffff137224 */ /* 0x000fe200078e00ff */
[----:B-1----:R-:W-:Y:S01]  /*0690*/  @!P3 LEA R14, P0, R22, R14, 0x1 ;  /* 0x0000000e160eb211 */ /* 0x002fe200078008ff */
[----:B------:R-:W-:-:S03]  /*06a0*/  IMAD.WIDE.U32 R18, R7, UR8, R18 ;  /* 0x0000000807127c25 */ /* 0x000fc6000f8e0012 */
[----:B------:R-:W-:Y:S02]  /*06b0*/  @!P3 LEA.HI.X R15, R22, R15, R23, 0x1, P0 ;  /* 0x0000000f160fb211 */ /* 0x000fe400000f0c17 */
[----:B------:R-:W-:Y:S01]  /*06c0*/  ISETP.GE.U32.AND P0, PT, R7, UR6, PT ;  /* 0x0000000607007c0c */ /* 0x000fe2000bf06070 */
[----:B------:R-:W-:Y:S02]  /*06d0*/  IMAD.IADD R23, R19, 0x1, R21 ;  /* 0x0000000113177824 */ /* 0x000fe400078e0215 */
[----:B------:R-:W2:Y:S01]  /*06e0*/  @!P3 LDG.E.U16 R14, desc[UR10][R14.64] ;  /* 0x0000000a0e0eb981 */ /* 0x000ea2000c1e1500 */
[----:B------:R-:W-:Y:S02]  /*06f0*/  ISETP.GE.U32.OR.EX P5, PT, RZ, UR7, P6, P0 ;  /* 0x00000007ff007c0c */ /* 0x000fe4000b7a6500 */
[----:B------:R-:W-:-:S04]  /*0700*/  ISETP.LT.U32.AND P6, PT, R18, UR14, PT ;  /* 0x0000000e12007c0c */ /* 0x000fc8000bfc1070 */
[----:B------:R-:W-:Y:S02]  /*0710*/  ISETP.LT.U32.OR.EX P5, PT, R23, UR15, P5, P6 ;  /* 0x0000000f17007c0c */ /* 0x000fe4000afa1560 */
[----:B------:R-:W-:-:S04]  /*0720*/  ISETP.GE.U32.AND P6, PT, R18, UR4, PT ;  /* 0x0000000412007c0c */ /* 0x000fc8000bfc6070 */
[----:B------:R-:W-:Y:S02]  /*0730*/  ISETP.GE.U32.OR.EX P5, PT, R23, UR5, P5, P6 ;  /* 0x0000000517007c0c */ /* 0x000fe4000afa6560 */
[----:B------:R-:W-:Y:S02]  /*0740*/  ISETP.GE.U32.OR.EX P2, PT, RZ, UR7, P2, P0 ;  /* 0x00000007ff007c0c */ /* 0x000fe40009746500 */
[----:B------:R-:W-:-:S04]  /*0750*/  ISETP.LT.U32.AND P6, PT, R16, UR14, PT ;  /* 0x0000000e10007c0c */ /* 0x000fc8000bfc1070 */
[----:B------:R-:W-:Y:S02]  /*0760*/  ISETP.LT.U32.OR.EX P2, PT, R17, UR15, P2, P6 ;  /* 0x0000000f11007c0c */ /* 0x000fe40009741560 */
[----:B------:R-:W-:-:S04]  /*0770*/  ISETP.GE.U32.AND P6, PT, R16, UR4, PT ;  /* 0x0000000410007c0c */ /* 0x000fc8000bfc6070 */
[----:B------:R-:W-:Y:S02]  /*0780*/  ISETP.GE.U32.OR.EX P2, PT, R17, UR5, P2, P6 ;  /* 0x0000000511007c0c */ /* 0x000fe40009746560 */
[----:B------:R-:W-:Y:S02]  /*0790*/  @!P5 IADD3 R22, P6, R18, -UR14, RZ ;  /* 0x8000000e1216dc10 */ /* 0x000fe4000ffde0ff */
[----:B------:R-:W0:Y:S02]  /*07a0*/  @!P5 LDC.64 R18, c[0x0][0x210] ;  /* 0x00008400ff12db82 */ /* 0x000e240000000a00 */
[----:B------:R-:W-:Y:S02]  /*07b0*/  @!P5 IADD3.X R23, R23, ~UR15, RZ, P6, !PT ;  /* 0x8000000f1717dc10 */ /* 0x000fe4000b7fe4ff */
[----:B0-----:R-:W-:-:S04]  /*07c0*/  @!P5 LEA R18, P6, R22, R18, 0x1 ;  /* 0x000000121612d211 */ /* 0x001fc800078c08ff */
[----:B------:R-:W-:Y:S02]  /*07d0*/  @!P5 LEA.HI.X R19, R22, R19, R23, 0x1, P6 ;  /* 0x000000131613d211 */ /* 0x000fe400030f0c17 */
[----:B------:R-:W-:Y:S02]  /*07e0*/  @!P2 IADD3 R22, P6, R16, -UR14, RZ ;  /* 0x8000000e1016ac10 */ /* 0x000fe4000ffde0ff */
[----:B------:R-:W-:Y:S01]  /*07f0*/  ISETP.GE.U32.OR.EX P4, PT, RZ, UR7, P4, P0 ;  /* 0x00000007ff007c0c */ /* 0x000fe2000a786500 */
[----:B------:R-:W4:Y:S01]  /*0800*/  @!P5 LDG.E.U16 R18, desc[UR10][R18.64] ;  /* 0x0000000a1212d981 */ /* 0x000f22000c1e1500 */
[----:B------:R-:W-:Y:S02]  /*0810*/  @!P2 IADD3.X R23, R17, ~UR15, RZ, P6, !PT ;  /* 0x8000000f1117ac10 */ /* 0x000fe4000b7fe4ff */
[----:B------:R-:W0:Y:S02]  /*0820*/  @!P2 LDC.64 R16, c[0x0][0x210] ;  /* 0x00008400ff10ab82 */ /* 0x000e240000000a00 */
[----:B0-----:R-:W-:-:S04]  /*0830*/  @!P2 LEA R16, P6, R22, R16, 0x1 ;  /* 0x000000101610a211 */ /* 0x001fc800078c08ff */
[----:B------:R-:W-:Y:S02]  /*0840*/  @!P2 LEA.HI.X R17, R22, R17, R23, 0x1, P6 ;  /* 0x000000111611a211 */ /* 0x000fe400030f0c17 */
[----:B------:R-:W-:Y:S01]  /*0850*/  ISETP.NE.AND P6, PT, R20, RZ, PT ;  /* 0x000000ff1400720c */ /* 0x000fe20003fc5270 */
[----:B------:R-:W-:Y:S02]  /*0860*/  IMAD.IADD R20, R21, 0x1, R9 ;  /* 0x0000000115147824 */ /* 0x000fe400078e0209 */
[----:B------:R-:W5:Y:S01]  /*0870*/  @!P2 LDG.E.U16 R16, desc[UR10][R16.64] ;  /* 0x0000000a1010a981 */ /* 0x000f62000c1e1500 */
[----:B------:R-:W-:Y:S02]  /*0880*/  ISETP.GE.U32.OR.EX P6, PT, RZ, UR7, P6, P0 ;  /* 0x00000007ff007c0c */ /* 0x000fe4000b7c6500 */
[----:B------:R-:W-:-:S04]  /*0890*/  ISETP.LT.U32.AND P0, PT, R8, UR14, PT ;  /* 0x0000000e08007c0c */ /* 0x000fc8000bf01070 */
[----:B------:R-:W-:Y:S02]  /*08a0*/  ISETP.LT.U32.OR.EX P0, PT, R20, UR15, P6, P0 ;  /* 0x0000000f14007c0c */ /* 0x000fe4000b701500 */
[----:B------:R-:W-:Y:S01]  /*08b0*/  ISETP.GE.U32.AND P6, PT, R8, UR4, PT ;  /* 0x0000000408007c0c */ /* 0x000fe2000bfc6070 */
[----:B------:R-:W-:-:S03]  /*08c0*/  IMAD.IADD R21, R21, 0x1, R11 ;  /* 0x0000000115157824 */ /* 0x000fc600078e020b */
[----:B------:R-:W-:Y:S02]  /*08d0*/  ISETP.GE.U32.OR.EX P6, PT, R20, UR5, P0, P6 ;  /* 0x0000000514007c0c */ /* 0x000fe400087c6560 */
        /* <DEDUP_REMOVED lines=10> */
[----:B------:R-:W0:Y:S01]  /*0980*/  @!P0 LDC.64 R10, c[0x0][0x210] ;  /* 0x00008400ff0a8b82 */ /* 0x000e220000000a00 */
[----:B------:R-:W5:Y:S01]  /*0990*/  @!P6 LDG.E.U16 R8, desc[UR10][R8.64] ;  /* 0x0000000a0808e981 */ /* 0x000f62000c1e1500 */
[----:B------:R-:W-:Y:S02]  /*09a0*/  @!P0 IADD3.X R21, R21, ~UR15, RZ, P4, !PT ;  /* 0x8000000f15158c10 */ /* 0x000fe4000a7fe4ff */
[----:B0-----:R-:W-:-:S04]  /*09b0*/  @!P0 LEA R10, P4, R20, R10, 0x1 ;  /* 0x0000000a140a8211 */ /* 0x001fc800078808ff */
[----:B------:R-:W-:-:S05]  /*09c0*/  @!P0 LEA.HI.X R11, R20, R11, R21, 0x1, P4 ;  /* 0x0000000b140b8211 */ /* 0x000fca00020f0c15 */
[----:B------:R-:W5:Y:S01]  /*09d0*/  @!P0 LDG.E.U16 R10, desc[UR10][R10.64] ;  /* 0x0000000a0a0a8981 */ /* 0x000f62000c1e1500 */
[----:B---3--:R-:W-:-:S05]  /*09e0*/  @!P1 IMAD.U32 R21, R12, 0x10000, RZ ;  /* 0x000100000c159824 */ /* 0x008fca00078e00ff */
[----:B------:R-:W-:Y:S01]  /*09f0*/  @!P1 FMNMX R0, R0, |R21|, !PT ;  /* 0x4000001500009209 */ /* 0x000fe20007800000 */
[----:B------:R-:W-:-:S05]  /*0a00*/  VIADD R3, R3, 0x10 ;  /* 0x0000001003037836 */ /* 0x000fca0000000000 */
[----:B------:R-:W-:Y:S01]  /*0a10*/  ISETP.NE.AND P1, PT, R3, 0x88, PT ;  /* 0x000000880300780c */ /* 0x000fe20003f25270 */
[----:B------:R-:W-:Y:S02]  /*0a20*/  VIADD R7, R7, 0x10 ;  /* 0x0000001007077836 */ /* 0x000fe40000000000 */
[----:B--2---:R-:W-:-:S05]  /*0a30*/  @!P3 IMAD.U32 R21, R14, 0x10000, RZ ;  /* 0x000100000e15b824 */ /* 0x004fca00078e00ff */
[----:B------:R-:W-:Y:S01]  /*0a40*/  @!P3 FMNMX R0, R0, |R21|, !PT ;  /* 0x400000150000b209 */ /* 0x000fe20007800000 */
[----:B----4-:R-:W-:-:S05]  /*0a50*/  @!P5 IMAD.U32 R21, R18, 0x10000, RZ ;  /* 0x000100001215d824 */ /* 0x010fca00078e00ff */
[----:B------:R-:W-:Y:S01]  /*0a60*/  @!P5 FMNMX R0, R0, |R21|, !PT ;  /* 0x400000150000d209 */ /* 0x000fe20007800000 */
[----:B-----5:R-:W-:-:S05]  /*0a70*/  @!P2 IMAD.U32 R13, R16, 0x10000, RZ ;  /* 0x00010000100da824 */ /* 0x020fca00078e00ff */
[----:B------:R-:W-:Y:S01]  /*0a80*/  @!P2 FMNMX R0, R0, |R13|, !PT ;  /* 0x4000000d0000a209 */ /* 0x000fe20007800000 */
[----:B------:R-:W-:-:S05]  /*0a90*/  @!P6 IMAD.U32 R9, R8, 0x10000, RZ ;  /* 0x000100000809e824 */ /* 0x000fca00078e00ff */
[----:B------:R-:W-:Y:S01]  /*0aa0*/  @!P6 FMNMX R0, R0, |R9|, !PT ;  /* 0x400000090000e209 */ /* 0x000fe20007800000 */
[----:B------:R-:W-:-:S05]  /*0ab0*/  @!P0 IMAD.U32 R11, R10, 0x10000, RZ ;  /* 0x000100000a0b8824 */ /* 0x000fca00078e00ff */
[----:B------:R-:W-:Y:S01]  /*0ac0*/  @!P0 FMNMX R0, R0, |R11|, !PT ;  /* 0x4000000b00008209 */ /* 0x000fe20007800000 */
[----:B------:R-:W-:Y:S06]  /*0ad0*/  @P1 BRA `(.L_x_234) ;  /* 0xfffffff400ac1947 */ /* 0x000fec000383ffff */
[----:B------:R-:W0:Y:S01]  /*0ae0*/  SHFL.DOWN PT, R3, R0, 0x10, 0x1f ;  /* 0x0a001f0000037f89 */ /* 0x000e2200000e0000 */
[----:B------:R-:W1:Y:S01]  /*0af0*/  S2R R9, SR_TID.X ;  /* 0x0000000000097919 */ /* 0x000e620000002100 */
[----:B0-----:R-:W-:-:S05]  /*0b00*/  FMNMX R3, R0, R3, !PT ;  /* 0x0000000300037209 */ /* 0x001fca0007800000 */
[----:B------:R-:W0:Y:S01]  /*0b10*/  SHFL.DOWN PT, R4, R3, 0x8, 0x1f ;  /* 0x09001f0003047f89 */ /* 0x000e2200000e0000 */
[C---:B-1----:R-:W-:Y:S02]  /*0b20*/  LOP3.LUT R7, R9.reuse, 0x1f, RZ, 0xc0, !PT ;  /* 0x0000001f09077812 */ /* 0x042fe400078ec0ff */
[----:B------:R-:W-:Y:S02]  /*0b30*/  ISETP.NE.AND P1, PT, R9, RZ, PT ;  /* 0x000000ff0900720c */ /* 0x000fe40003f25270 */
[----:B------:R-:W-:Y:S02]  /*0b40*/  ISETP.NE.AND P0, PT, R7, RZ, PT ;  /* 0x000000ff0700720c */ /* 0x000fe40003f05270 */
[----:B0-----:R-:W-:-:S11]  /*0b50*/  FMNMX R4, R3, R4, !PT ;  /* 0x0000000403047209 */ /* 0x001fd60007800000 */
[----:B------:R-:W0:Y:S01]  /*0b60*/  @!P0 S2R R8, SR_CgaCtaId ;  /* 0x0000000000088919 */ /* 0x000e220000008800 */
[----:B------:R-:W-:Y:S02]  /*0b70*/  @!P0 MOV R3, 0x400 ;  /* 0x0000040000038802 */ /* 0x000fe40000000f00 */
[----:B------:R-:W-:Y:S01]  /*0b80*/  @!P0 SHF.R.U32.HI R0, RZ, 0x3, R9 ;  /* 0x00000003ff008819 */ /* 0x000fe20000011609 */
[----:B------:R-:W1:Y:S03]  /*0b90*/  SHFL.DOWN PT, R5, R4, 0x4, 0x1f ;  /* 0x08801f0004057f89 */ /* 0x000e6600000e0000 */
[----:B------:R-:W-:Y:S02]  /*0ba0*/  @!P0 LOP3.LUT R0, R0, 0x1ffffffc, RZ, 0xc0, !PT ;  /* 0x1ffffffc00008812 */ /* 0x000fe400078ec0ff */
[----:B-1----:R-:W-:Y:S02]  /*0bb0*/  FMNMX R5, R4, R5, !PT ;  /* 0x0000000504057209 */ /* 0x002fe40007800000 */
[----:B0-----:R-:W-:-:S03]  /*0bc0*/  @!P0 LEA R3, R8, R3, 0x18 ;  /* 0x0000000308038211 */ /* 0x001fc600078ec0ff */
[----:B------:R-:W0:Y:S02]  /*0bd0*/  SHFL.DOWN PT, R6, R5, 0x2, 0x1f ;  /* 0x08401f0005067f89 */ /* 0x000e2400000e0000 */
[----:B------:R-:W-:Y:S01]  /*0be0*/  @!P0 IMAD.IADD R0, R0, 0x1, R3 ;  /* 0x0000000100008824 */ /* 0x000fe200078e0203 */
[----:B0-----:R-:W-:-:S05]  /*0bf0*/  FMNMX R6, R5, R6, !PT ;  /* 0x0000000605067209 */ /* 0x001fca0007800000 */
[----:B------:R-:W0:Y:S02]  /*0c00*/  SHFL.DOWN PT, R7, R6, 0x1, 0x1f ;  /* 0x08201f0006077f89 */ /* 0x000e2400000e0000 */
[----:B0-----:R-:W-:-:S05]  /*0c10*/  FMNMX R3, R6, R7, !PT ;  /* 0x0000000706037209 */ /* 0x001fca0007800000 */
[----:B------:R0:W-:Y:S01]  /*0c20*/  @!P0 STS [R0], R3 ;  /* 0x0000000300008388 */ /* 0x0001e20000000800 */
[----:B------:R-:W-:Y:S06]  /*0c30*/  BAR.SYNC.DEFER_BLOCKING 0x0 ;  /* 0x0000000000007b1d */ /* 0x000fec0000010000 */
[----:B------:R-:W-:Y:S05]  /*0c40*/  @P1 EXIT ;  /* 0x000000000000194d */ /* 0x000fea0003800000 */
[----:B------:R-:W1:Y:S01]  /*0c50*/  S2UR UR5, SR_CgaCtaId ;  /* 0x00000000000579c3 */ /* 0x000e620000008800 */
[----:B------:R-:W-:Y:S01]  /*0c60*/  UMOV UR4, 0x400 ;  /* 0x0000040000047882 */ /* 0x000fe20000000000 */
[----:B------:R-:W-:-:S06]  /*0c70*/  ULDC.64 UR8, c[0x0][0x220] ;  /* 0x0000880000087ab9 */ /* 0x000fcc0000000a00 */
[----:B------:R-:W2:Y:S08]  /*0c80*/  LDC.64 R14, c[0x0][0x228] ;  /* 0x00008a00ff0e7b82 */ /* 0x000eb00000000a00 */
[----:B------:R-:W3:Y:S01]  /*0c90*/  LDC.64 R12, c[0x0][0x218] ;  /* 0x00008600ff0c7b82 */ /* 0x000ee20000000a00 */
[----:B-1----:R-:W-:-:S09]  /*0ca0*/  ULEA UR4, UR5, UR4, 0x18 ;  /* 0x0000000405047291 */ /* 0x002fd2000f8ec03f */
[----:B------:R-:W1:Y:S04]  /*0cb0*/  LDS.128 R8, [UR4] ;  /* 0x00000004ff087984 */ /* 0x000e680008000c00 */
[----:B------:R-:W4:Y:S01]  /*0cc0*/  LDS.128 R4, [UR4+0x10] ;  /* 0x00001004ff047984 */ /* 0x000f220008000c00 */
[----:B------:R-:W-:-:S04]  /*0cd0*/  USHF.R.S32.HI UR4, URZ, 0x1f, UR12 ;  /* 0x0000001f3f047899 */ /* 0x000fc8000801140c */
[----:B------:R-:W-:Y:S02]  /*0ce0*/  UIMAD UR6, UR4, UR8, URZ ;  /* 0x00000008040672a4 */ /* 0x000fe4000f8e023f */
[----:B------:R-:W-:Y:S02]  /*0cf0*/  UIMAD.WIDE.U32 UR4, UR12, UR8, URZ ;  /* 0x000000080c0472a5 */ /* 0x000fe4000f8e003f */
[----:B------:R-:W-:-:S04]  /*0d00*/  UIMAD UR6, UR12, UR9, UR6 ;  /* 0x000000090c0672a4 */ /* 0x000fc8000f8e0206 */
[----:B------:R-:W-:Y:S01]  /*0d10*/  UIADD3 UR5, UR5, UR6, URZ ;  /* 0x0000000605057290 */ /* 0x000fe2000fffe03f */
[----:B-1----:R-:W-:Y:S02]  /*0d20*/  FMNMX R8, R3, R8, !PT ;  /* 0x0000000803087209 */ /* 0x002fe40007800000 */
[----:B0-----:R-:W-:Y:S02]  /*0d30*/  SHF.R.S32.HI R3, RZ, 0x1f, R2 ;  /* 0x0000001fff037819 */ /* 0x001fe40000011402 */
[----:B------:R-:W-:-:S03]  /*0d40*/  FMNMX R9, R8, R9, !PT ;  /* 0x0000000908097209 */ /* 0x000fc60007800000 */
[----:B--2---:R-:W-:Y:S01]  /*0d50*/  IMAD R3, R3, R14, RZ ;  /* 0x0000000e03037224 */ /* 0x004fe200078e02ff */
[----:B------:R-:W-:-:S03]  /*0d60*/  FMNMX R10, R9, R10, !PT ;  /* 0x0000000a090a7209 */ /* 0x000fc60007800000 */
[----:B------:R-:W-:Y:S01]  /*0d70*/  IMAD R15, R2, R15, R3 ;  /* 0x0000000f020f7224 */ /* 0x000fe200078e0203 */
[----:B------:R-:W-:Y:S01]  /*0d80*/  FMNMX R11, R10, R11, !PT ;  /* 0x0000000b0a0b7209 */ /* 0x000fe20007800000 */
[----:B------:R-:W-:-:S03]  /*0d90*/  IMAD.WIDE.U32 R2, R2, R14, UR4 ;  /* 0x0000000402027e25 */ /* 0x000fc6000f8e000e */
[----:B----4-:R-:W-:Y:S01]  /*0da0*/  FMNMX R4, R11, R4, !PT ;  /* 0x000000040b047209 */ /* 0x010fe20007800000 */
[----:B------:R-:W-:Y:S01]  /*0db0*/  IMAD.IADD R0, R3, 0x1, R15 ;  /* 0x0000000103007824 */ /* 0x000fe200078e020f */
[----:B---3--:R-:W-:Y:S02]  /*0dc0*/  LEA R12, P0, R2, R12, 0x2 ;  /* 0x0000000c020c7211 */ /* 0x008fe400078010ff */
[----:B------:R-:W-:Y:S02]  /*0dd0*/  FMNMX R5, R4, R5, !PT ;  /* 0x0000000504057209 */ /* 0x000fe40007800000 */
[----:B------:R-:W-:Y:S02]  /*0de0*/  LEA.HI.X R13, R2, R13, R0, 0x2, P0 ;  /* 0x0000000d020d7211 */ /* 0x000fe400000f1400 */
[----:B------:R-:W-:-:S04]  /*0df0*/  FMNMX R6, R5, R6, !PT ;  /* 0x0000000605067209 */ /* 0x000fc80007800000 */
[----:B------:R-:W-:-:S05]  /*0e00*/  FMNMX R7, R6, R7, !PT ;  /* 0x0000000706077209 */ /* 0x000fca0007800000 */
[----:B------:R-:W-:Y:S01]  /*0e10*/  STG.E desc[UR10][R12.64], R7 ;  /* 0x000000070c007986 */ /* 0x000fe2000c10190a */
[----:B------:R-:W-:Y:S05]  /*0e20*/  EXIT ;  /* 0x000000000000794d */ /* 0x000fea0003800000 */
.L_x_235:
        /* <DEDUP_REMOVED lines=13> */
.L_x_252:


//--------------------- .text._ZN18transformer_engine24fp8_block_scaling_recipe45fp8_block_scaling_compute_partial_amax_kernelI6__halfEEvPKT_Pfmmmmmm --------------------------
	.section	.text._ZN18transformer_engine24fp8_block_scaling_recipe45fp8_block_scaling_compute_partial_amax_kernelI6__halfEEvPKT_Pfmmmmmm,"ax",@progbits
	.align	128
        .global         _ZN18transformer_engine24fp8_block_scaling_recipe45fp8_block_scaling_compute_partial_amax_kernelI6__halfEEvPKT_Pfmmmmmm
        .type           _ZN18transformer_engine24fp8_block_scaling_recipe45fp8_block_scaling_compute_partial_amax_kernelI6__halfEEvPKT_Pfmmmmmm,@function
        .size           _ZN18transformer_engine24fp8_block_scaling_recipe45fp8_block_scaling_compute_partial_amax_kernelI6__halfEEvPKT_Pfmmmmmm,(.L_x_253 - _ZN18transformer_engine24fp8_block_scaling_recipe45fp8_block_scaling_compute_partial_amax_kernelI6__halfEEvPKT_Pfmmmmmm)
        .other          _ZN18transformer_engine24fp8_block_scaling_recipe45fp8_block_scaling_compute_partial_amax_kernelI6__halfEEvPKT_Pfmmmmmm,@"STO_CUDA_ENTRY STV_DEFAULT"
_ZN18transformer_engine24fp8_block_scaling_recipe45fp8_block_scaling_compute_partial_amax_kernelI6__halfEEvPKT_Pfmmmmmm:
.text._ZN18transformer_engine24fp8_block_scaling_recipe45fp8_block_scaling_compute_partial_amax_kernelI6__halfEEvPKT_Pfmmmmmm:
        /* <DEDUP_REMOVED lines=9> */
[----:B------:R-:W-:Y:S01]  /*0090*/  IMAD.MOV.U32 R7, RZ, RZ, 0x8 ;  /* 0x00000008ff077424 */ /* 0x000fe200078e00ff */
[----:B------:R-:W-:-:S02]  /*00a0*/  ULDC.64 UR14, c[0x0][0x240] ;  /* 0x00009000000e7ab9 */ /* 0x000fc40000000a00 */
[----:B------:R-:W-:-:S03]  /*00b0*/  UIADD3.X UR5, UR5, UR7, URZ, UP0, !UPT ;  /* 0x0000000705057290 */ /* 0x000fc600087fe43f */
[----:B------:R-:W-:Y:S01]  /*00c0*/  ULDC.64 UR6, c[0x0][0x230] ;  /* 0x00008c0000067ab9 */ /* 0x000fe20000000a00 */
[----:B-1----:R-:W-:Y:S01]  /*00d0*/  USHF.L.U32 UR8, UR12, 0x7, URZ ;  /* 0x000000070c087899 */ /* 0x002fe2000800063f */
[----:B0-----:R-:W-:Y:S01]  /*00e0*/  IMAD.SHL.U32 R3, R2, 0x80, RZ ;  /* 0x0000008002037824 */ /* 0x001fe200078e00ff */
[----:B--2---:R-:W-:-:S04]  /*00f0*/  LOP3.LUT R4, R5, 0x1f, RZ, 0xc0, !PT ;  /* 0x0000001f05047812 */ /* 0x004fc800078ec0ff */
[----:B------:R-:W-:Y:S01]  /*0100*/  LEA.HI R5, R5, UR8, RZ, 0x1b ;  /* 0x0000000805057c11 */ /* 0x000fe2000f8fd8ff */
[----:B------:R-:W-:Y:S01]  /*0110*/  ULDC.64 UR8, c[0x0][0x238] ;  /* 0x00008e0000087ab9 */ /* 0x000fe20000000a00 */
[----:B------:R-:W-:-:S03]  /*0120*/  LOP3.LUT R4, R3, 0xffffff80, R4, 0xe2, !PT ;  /* 0xffffff8003047812 */ /* 0x000fc600078ee204 */
[----:B------:R-:W-:Y:S01]  /*0130*/  VIADD R5, R5, 0x8 ;  /* 0x0000000805057836 */ /* 0x000fe20000000000 */
[C---:B------:R-:W-:Y:S02]  /*0140*/  ISETP.GE.U32.AND P0, PT, R4.reuse, UR10, PT ;  /* 0x0000000a04007c0c */ /* 0x040fe4000bf06070 */
[----:B------:R-:W-:Y:S02]  /*0150*/  LOP3.LUT R6, R4, 0x20, RZ, 0xfc, !PT ;  /* 0x0000002004067812 */ /* 0x000fe400078efcff */
[----:B------:R-:W-:Y:S01]  /*0160*/  ISETP.GE.U32.AND.EX P0, PT, RZ, UR11, PT, P0 ;  /* 0x0000000bff007c0c */ /* 0x000fe2000bf06100 */
[----:B------:R-:W-:-:S03]  /*0170*/  ULDC.64 UR10, c[0x0][0x208] ;  /* 0x00008200000a7ab9 */ /* 0x000fc60000000a00 */
[----:B------:R-:W-:-:S09]  /*0180*/  P2R R3, PR, RZ, 0x1 ;  /* 0x00000001ff037803 */ /* 0x000fd20000000000 */
.L_x_236:
        /* <DEDUP_REMOVED lines=39> */
[----:B--2---:R-:W-:-:S05]  /*0400*/  @!P1 HADD2.F32 R9, -RZ, R9.H0_H0 ;  /* 0x20000009ff099230 */ /* 0x004fca0000004100 */
        /* <DEDUP_REMOVED lines=36> */
[----:B--2---:R-:W-:-:S05]  /*0650*/  @!P5 HADD2.F32 R23, -RZ, R24.H0_H0 ;  /* 0x20000018ff17d230 */ /* 0x004fca0000004100 */
        /* <DEDUP_REMOVED lines=56> */
[----:B---3--:R-:W-:Y:S02]  /*09e0*/  @!P1 HADD2.F32 R21, -RZ, R12.H0_H0 ;  /* 0x2000000cff159230 */ /* 0x008fe40000004100 */
[----:B------:R-:W-:-:S03]  /*09f0*/  VIADD R7, R7, 0x10 ;  /* 0x0000001007077836 */ /* 0x000fc60000000000 */
[----:B------:R-:W-:Y:S02]  /*0a00*/  @!P1 FMNMX R0, R0, |R21|, !PT ;  /* 0x4000001500009209 */ /* 0x000fe40007800000 */
[----:B------:R-:W-:Y:S01]  /*0a10*/  ISETP.NE.AND P1, PT, R7, 0x88, PT ;  /* 0x000000880700780c */ /* 0x000fe20003f25270 */
[----:B------:R-:W-:Y:S02]  /*0a20*/  VIADD R5, R5, 0x10 ;  /* 0x0000001005057836 */ /* 0x000fe40000000000 */
[----:B--2---:R-:W-:-:S05]  /*0a30*/  @!P3 HADD2.F32 R23, -RZ, R14.H0_H0 ;  /* 0x2000000eff17b230 */ /* 0x004fca0000004100 */
[----:B------:R-:W-:Y:S01]  /*0a40*/  @!P3 FMNMX R0, R0, |R23|, !PT ;  /* 0x400000170000b209 */ /* 0x000fe20007800000 */
[----:B----4-:R-:W-:-:S05]  /*0a50*/  @!P5 HADD2.F32 R21, -RZ, R18.H0_H0 ;  /* 0x20000012ff15d230 */ /* 0x010fca0000004100 */
[----:B------:R-:W-:Y:S01]  /*0a60*/  @!P5 FMNMX R0, R0, |R21|, !PT ;  /* 0x400000150000d209 */ /* 0x000fe20007800000 */
[----:B-----5:R-:W-:-:S05]  /*0a70*/  @!P2 HADD2.F32 R13, -RZ, R16.H0_H0 ;  /* 0x20000010ff0da230 */ /* 0x020fca0000004100 */
[----:B------:R-:W-:Y:S01]  /*0a80*/  @!P2 FMNMX R0, R0, |R13|, !PT ;  /* 0x4000000d0000a209 */ /* 0x000fe20007800000 */
[----:B------:R-:W-:-:S05]  /*0a90*/  @!P6 HADD2.F32 R15, -RZ, R8.H0_H0 ;  /* 0x20000008ff0fe230 */ /* 0x000fca0000004100 */
[----:B------:R-:W-:Y:S01]  /*0aa0*/  @!P6 FMNMX R0, R0, |R15|, !PT ;  /* 0x4000000f0000e209 */ /* 0x000fe20007800000 */
[----:B------:R-:W-:-:S05]  /*0ab0*/  @!P0 HADD2.F32 R9, -RZ, R10.H0_H0 ;  /* 0x2000000aff098230 */ /* 0x000fca0000004100 */
        /* <DEDUP_REMOVED lines=55> */
.L_x_237:
        /* <DEDUP_REMOVED lines=13> */
.L_x_253:


//--------------------- .text._ZN18transformer_engine24fp8_block_scaling_recipe45fp8_block_scaling_compute_partial_amax_kernelIfEEvPKT_Pfmmmmmm --------------------------
	.section	.text._ZN18transformer_engine24fp8_block_scaling_recipe45fp8_block_scaling_compute_partial_amax_kernelIfEEvPKT_Pfmmmmmm,"ax",@progbits
	.align	128
        .global         _ZN18transformer_engine24fp8_block_scaling_recipe45fp8_block_scaling_compute_partial_amax_kernelIfEEvPKT_Pfmmmmmm
        .type           _ZN18transformer_engine24fp8_block_scaling_recipe45fp8_block_scaling_compute_partial_amax_kernelIfEEvPKT_Pfmmmmmm,@function
        .size           _ZN18transformer_engine24fp8_block_scaling_recipe45fp8_block_scaling_compute_partial_amax_kernelIfEEvPKT_Pfmmmmmm,(.L_x_254 - _ZN18transformer_engine24fp8_block_scaling_recipe45fp8_block_scaling_compute_partial_amax_kernelIfEEvPKT_Pfmmmmmm)
        .other          _ZN18transformer_engine24fp8_block_scaling_recipe45fp8_block_scaling_compute_partial_amax_kernelIfEEvPKT_Pfmmmmmm,@"STO_CUDA_ENTRY STV_DEFAULT"
_ZN18transformer_engine24fp8_block_scaling_recipe45fp8_block_scaling_compute_partial_amax_kernelIfEEvPKT_Pfmmmmmm:
.text._ZN18transformer_engine24fp8_block_scaling_recipe45fp8_block_scaling_compute_partial_amax_kernelIfEEvPKT_Pfmmmmmm:
        /* <DEDUP_REMOVED lines=25> */
.L_x_238:
        /* <DEDUP_REMOVED lines=18> */
[----:B------:R0:W2:Y:S01]  /*02b0*/  @!P1 LDG.E R9, desc[UR10][R8.64] ;  /* 0x0000000a08099981 */ /* 0x0000a2000c1e1900 */
        /* <DEDUP_REMOVED lines=19> */
[----:B------:R-:W-:Y:S02]  /*03f0*/  ISETP.GE.U32.OR.EX P3, PT, RZ, UR7, P4, P0 ;  /* 0x00000007ff007c0c */ /* 0x000fe4000a766500 */
[----:B--2---:R-:W-:Y:S01]  /*0400*/  @!P1 FMNMX R0, R0, |R9|, !PT ;  /* 0x4000000900009209 */ /* 0x004fe20007800000 */
[----:B------:R-:W-:Y:S01]  /*0410*/  IMAD.MOV.U32 R9, RZ, RZ, RZ ;  /* 0x000000ffff097224 */ /* 0x000fe200078e00ff */
[----:B0-----:R-:W-:Y:S01]  /*0420*/  @!P5 LEA R24, P1, R10, R24, 0x2 ;  /* 0x000000180a18d211 */ /* 0x001fe200078210ff */
[----:B------:R-:W-:-:S03]  /*0430*/  IMAD.WIDE.U32 R22, R19, UR8, R8 ;  /* 0x0000000813167c25 */ /* 0x000fc6000f8e0008 */
[----:B------:R-:W-:Y:S02]  /*0440*/  @!P5 LEA.HI.X R25, R10, R25, R11, 0x2, P1 ;  /* 0x000000190a19d211 */ /* 0x000fe400008f140b */
[----:B------:R-:W-:Y:S01]  /*0450*/  LOP3.LUT R10, R4, 0x60, RZ, 0xfc, !PT ;  /* 0x00000060040a7812 */ /* 0x000fe200078efcff */
[----:B------:R-:W-:Y:S01]  /*0460*/  IMAD.MOV.U32 R11, RZ, RZ, RZ ;  /* 0x000000ffff0b7224 */ /* 0x000fe200078e00ff */
[----:B------:R-:W-:Y:S01]  /*0470*/  ISETP.LT.U32.AND P1, PT, R22, UR14, PT ;  /* 0x0000000e16007c0c */ /* 0x000fe2000bf21070 */
[----:B------:R-:W-:Y:S01]  /*0480*/  IMAD.IADD R21, R13, 0x1, R23 ;  /* 0x000000010d157824 */ /* 0x000fe200078e0217 */
[----:B------:R-:W2:Y:S01]  /*0490*/  @!P5 LDG.E R25, desc[UR10][R24.64] ;  /* 0x0000000a1819d981 */ /* 0x000ea2000c1e1900 */
[----:B------:R-:W-:Y:S01]  /*04a0*/  ISETP.GE.U32.AND P4, PT, R10, UR8, PT ;  /* 0x000000080a007c0c */ /* 0x000fe2000bf86070 */
[----:B------:R-:W-:Y:S02]  /*04b0*/  IMAD.WIDE.U32 R18, R19, UR8, R10 ;  /* 0x0000000813127c25 */ /* 0x000fe4000f8e000a */
[----:B------:R-:W-:-:S02]  /*04c0*/  ISETP.LT.U32.OR.EX P3, PT, R21, UR15, P3, P1 ;  /* 0x0000000f15007c0c */ /* 0x000fc40009f61510 */
[----:B------:R-:W-:Y:S01]  /*04d0*/  ISETP.GE.U32.AND.EX P4, PT, RZ, UR9, PT, P4 ;  /* 0x00000009ff007c0c */ /* 0x000fe2000bf86140 */
[----:B------:R-:W-:Y:S01]  /*04e0*/  IMAD.IADD R19, R13, 0x1, R19 ;  /* 0x000000010d137824 */ /* 0x000fe200078e0213 */
[----:B------:R-:W-:Y:S02]  /*04f0*/  ISETP.LT.U32.AND P1, PT, R18, UR14, PT ;  /* 0x0000000e12007c0c */ /* 0x000fe4000bf21070 */
[----:B------:R-:W-:-:S04]  /*0500*/  ISETP.GE.U32.OR.EX P0, PT, RZ, UR7, P4, P0 ;  /* 0x00000007ff007c0c */ /* 0x000fc8000a706500 */
        /* <DEDUP_REMOVED lines=12> */
[----:B------:R-:W-:-:S03]  /*05d0*/  IMAD.MOV.U32 R18, RZ, RZ, R4 ;  /* 0x000000ffff127224 */ /* 0x000fc600078e0004 */
[----:B------:R-:W-:Y:S01]  /*05e0*/  @!P3 IADD3.X R23, R19, ~UR15, RZ, P0, !PT ;  /* 0x8000000f1317bc10 */ /* 0x000fe200087fe4ff */
[----:B------:R-:W-:Y:S01]  /*05f0*/  IMAD.MOV.U32 R19, RZ, RZ, RZ ;  /* 0x000000ffff137224 */ /* 0x000fe200078e00ff */
[C---:B-1----:R-:W-:Y:S01]  /*0600*/  @!P3 LEA R14, P0, R22.reuse, R14, 0x2 ;  /* 0x0000000e160eb211 */ /* 0x042fe200078010ff */
[C---:B------:R-:W-:Y:S01]  /*0610*/  IMAD R21, R5.reuse, UR9, RZ ;  /* 0x0000000905157c24 */ /* 0x040fe2000f8e02ff */
[----:B------:R-:W3:Y:S01]  /*0620*/  @!P1 LDG.E R13, desc[UR10][R12.64] ;  /* 0x0000000a0c0d9981 */ /* 0x000ee2000c1e1900 */
[C---:B------:R-:W-:Y:S01]  /*0630*/  IMAD.WIDE.U32 R18, R5.reuse, UR8, R18 ;  /* 0x0000000805127c25 */ /* 0x040fe2000f8e0012 */
[----:B------:R-:W-:Y:S02]  /*0640*/  @!P3 LEA.HI.X R15, R22, R15, R23, 0x2, P0 ;  /* 0x0000000f160fb211 */ /* 0x000fe400000f1417 */
[----:B------:R-:W-:Y:S01]  /*0650*/  ISETP.GE.U32.AND P0, PT, R5, UR6, PT ;  /* 0x0000000605007c0c */ /* 0x000fe2000bf06070 */
[----:B------:R-:W-:Y:S02]  /*0660*/  IMAD.IADD R23, R19, 0x1, R21 ;  /* 0x0000000113177824 */ /* 0x000fe400078e0215 */
[----:B------:R-:W-:Y:S01]  /*0670*/  IMAD.WIDE.U32 R16, R5, UR8, R16 ;  /* 0x0000000805107c25 */ /* 0x000fe2000f8e0010 */
[----:B------:R-:W-:Y:S01]  /*0680*/  ISETP.GE.U32.OR.EX P2, PT, RZ, UR7, P2, P0 ;  /* 0x00000007ff007c0c */ /* 0x000fe20009746500 */
[----:B------:R-:W4:Y:S02]  /*0690*/  @!P3 LDG.E R15, desc[UR10][R14.64] ;  /* 0x0000000a0e0fb981 */ /* 0x000f24000c1e1900 */
[----:B------:R-:W-:-:S02]  /*06a0*/  IMAD.IADD R17, R21, 0x1, R17 ;  /* 0x0000000115117824 */ /* 0x000fc400078e0211 */
[----:B------:R-:W-:Y:S01]  /*06b0*/  IMAD.WIDE.U32 R8, R5, UR8, R8 ;  /* 0x0000000805087c25 */ /* 0x000fe2000f8e0008 */
[----:B------:R-:W-:-:S03]  /*06c0*/  ISETP.GE.U32.OR.EX P4, PT, RZ, UR7, P4, P0 ;  /* 0x00000007ff007c0c */ /* 0x000fc6000a786500 */
[----:B------:R-:W-:Y:S01]  /*06d0*/  IMAD.WIDE.U32 R10, R5, UR8, R10 ;  /* 0x00000008050a7c25 */ /* 0x000fe2000f8e000a */
[----:B--2---:R-:W-:Y:S02]  /*06e0*/  @!P5 FMNMX R0, R0, |R25|, !PT ;  /* 0x400000190000d209 */ /* 0x004fe40007800000 */
[----:B------:R-:W-:Y:S02]  /*06f0*/  ISETP.GE.U32.OR.EX P5, PT, RZ, UR7, P6, P0 ;  /* 0x00000007ff007c0c */ /* 0x000fe4000b7a6500 */
[----:B------:R-:W-:-:S04]  /*0700*/  ISETP.LT.U32.AND P6, PT, R18, UR14, PT ;  /* 0x0000000e12007c0c */ /* 0x000fc8000bfc1070 */
[----:B------:R-:W-:Y:S02]  /*0710*/  ISETP.LT.U32.OR.EX P5, PT, R23, UR15, P5, P6 ;  /* 0x0000000f17007c0c */ /* 0x000fe4000afa1560 */
[----:B------:R-:W-:-:S04]  /*0720*/  ISETP.GE.U32.AND P6, PT, R18, UR4, PT ;  /* 0x0000000412007c0c */ /* 0x000fc8000bfc6070 */
        /* <DEDUP_REMOVED lines=10> */
[----:B------:R-:W-:-:S04]  /*07d0*/  @!P2 IADD3 R22, P6, R16, -UR14, RZ ;  /* 0x8000000e1016ac10 */ /* 0x000fc8000ffde0ff */
[----:B------:R-:W-:Y:S01]  /*07e0*/  @!P2 IADD3.X R23, R17, ~UR15, RZ, P6, !PT ;  /* 0x8000000f1117ac10 */ /* 0x000fe2000b7fe4ff */
[----:B------:R-:W2:Y:S01]  /*07f0*/  @!P5 LDG.E R19, desc[UR10][R18.64] ;  /* 0x0000000a1213d981 */ /* 0x000ea2000c1e1900 */
[----:B------:R-:W0:Y:S02]  /*0800*/  @!P2 LDC.64 R16, c[0x0][0x210] ;  /* 0x00008400ff10ab82 */ /* 0x000e240000000a00 */
[----:B0-----:R-:W-:-:S04]  /*0810*/  @!P2 LEA R16, P6, R22, R16, 0x2 ;  /* 0x000000101610a211 */ /* 0x001fc800078c10ff */
[----:B------:R-:W-:Y:S02]  /*0820*/  @!P2 LEA.HI.X R17, R22, R17, R23, 0x2, P6 ;  /* 0x000000111611a211 */ /* 0x000fe400030f1417 */
[----:B------:R-:W-:Y:S01]  /*0830*/  ISETP.NE.AND P6, PT, R20, RZ, PT ;  /* 0x000000ff1400720c */ /* 0x000fe20003fc5270 */
[----:B------:R-:W-:-:S03]  /*0840*/  IMAD.IADD R20, R21, 0x1, R9 ;  /* 0x0000000115147824 */ /* 0x000fc600078e0209 */
[----:B------:R-:W-:Y:S01]  /*0850*/  ISETP.GE.U32.OR.EX P6, PT, RZ, UR7, P6, P0 ;  /* 0x00000007ff007c0c */ /* 0x000fe2000b7c6500 */
[----:B------:R-:W5:Y:S01]  /*0860*/  @!P2 LDG.E R17, desc[UR10][R16.64] ;  /* 0x0000000a1011a981 */ /* 0x000f62000c1e1900 */
        /* <DEDUP_REMOVED lines=15> */
[----:B------:R-:W0:Y:S02]  /*0960*/  @!P0 LDC.64 R10, c[0x0][0x210] ;  /* 0x00008400ff0a8b82 */ /* 0x000e240000000a00 */
[----:B------:R-:W-:Y:S01]  /*0970*/  @!P0 IADD3.X R21, R21, ~UR15, RZ, P4, !PT ;  /* 0x8000000f15158c10 */ /* 0x000fe2000a7fe4ff */
[----:B------:R-:W5:Y:S01]  /*0980*/  @!P6 LDG.E R9, desc[UR10][R8.64] ;  /* 0x0000000a0809e981 */ /* 0x000f62000c1e1900 */
[----:B0-----:R-:W-:-:S04]  /*0990*/  @!P0 LEA R10, P4, R20, R10, 0x2 ;  /* 0x0000000a140a8211 */ /* 0x001fc800078810ff */
[----:B------:R-:W-:-:S06]  /*09a0*/  @!P0 LEA.HI.X R11, R20, R11, R21, 0x2, P4 ;  /* 0x0000000b140b8211 */ /* 0x000fcc00020f1415 */
[----:B------:R-:W5:Y:S01]  /*09b0*/  @!P0 LDG.E R11, desc[UR10][R10.64] ;  /* 0x0000000a0a0b8981 */ /* 0x000f62000c1e1900 */
[----:B---3--:R-:W-:Y:S01]  /*09c0*/  @!P1 FMNMX R0, R0, |R13|, !PT ;  /* 0x4000000d00009209 */ /* 0x008fe20007800000 */
[----:B------:R-:W-:-:S03]  /*09d0*/  VIADD R7, R7, 0x10 ;  /* 0x0000001007077836 */ /* 0x000fc60000000000 */
[----:B----4-:R-:W-:Y:S02]  /*09e0*/  @!P3 FMNMX R0, R0, |R15|, !PT ;  /* 0x4000000f0000b209 */ /* 0x010fe40007800000 */
[----:B------:R-:W-:Y:S01]  /*09f0*/  ISETP.NE.AND P1, PT, R7, 0x88, PT ;  /* 0x000000880700780c */ /* 0x000fe20003f25270 */
[----:B------:R-:W-:Y:S01]  /*0a00*/  VIADD R5, R5, 0x10 ;  /* 0x0000001005057836 */ /* 0x000fe20000000000 */
[----:B--2---:R-:W-:-:S04]  /*0a10*/  @!P5 FMNMX R0, R0, |R19|, !PT ;  /* 0x400000130000d209 */ /* 0x004fc80007800000 */
[----:B-----5:R-:W-:-:S04]  /*0a20*/  @!P2 FMNMX R0, R0, |R17|, !PT ;  /* 0x400000110000a209 */ /* 0x020fc80007800000 */
[----:B------:R-:W-:-:S04]  /*0a30*/  @!P6 FMNMX R0, R0, |R9|, !PT ;  /* 0x400000090000e209 */ /* 0x000fc80007800000 */
        /* <DEDUP_REMOVED lines=55> */
.L_x_239:
        /* <DEDUP_REMOVED lines=13> */
.L_x_254:


//--------------------- .nv.shared._ZN18transformer_engine24fp8_block_scaling_recipe37fp8_block_scaling_partial_cast_kernelI13__nv_bfloat1613__nv_fp8_e4m3Lb0EEEvPKT_PT0_PKfmmmmmm --------------------------
	.section	.nv.shared._ZN18transformer_engine24fp8_block_scaling_recipe37fp8_block_scaling_partial_cast_kernelI13__nv_bfloat1613__nv_fp8_e4m3Lb0EEEvPKT_PT0_PKfmmmmmm,"aw",@nobits
	.sectionflags	@""
.nv.shared._ZN18transformer_engine24fp8_block_scaling_recipe37fp8_block_scaling_partial_cast_kernelI13__nv_bfloat1613__nv_fp8_e4m3Lb0EEEvPKT_PT0_PKfmmmmmm:
	.zero		17920


//--------------------- .nv.shared.reserved.0     --------------------------
	.section	.nv.shared.reserved.0,"aw",@nobits
	.weak		__nv_reservedSMEM_offset_0_alias
	.size		__nv_reservedSMEM_offset_0_alias, 0, 0
	.other		__nv_reservedSMEM_offset_0_alias,@"STO_CUDA_RESERVED_SHARED STV_DEFAULT"
__nv_reservedSMEM_offset_0_alias:
	.zero		0


//--------------------- .nv.shared._ZN18transformer_engine24fp8_block_scaling_recipe37fp8_block_scaling_partial_cast_kernelI13__nv_bfloat1613__nv_fp8_e4m3Lb1EEEvPKT_PT0_PKfmmmmmm --------------------------
	.section	.nv.shared._ZN18transformer_engine24fp8_block_scaling_recipe37fp8_block_scaling_partial_cast_kernelI13__nv_bfloat1613__nv_fp8_e4m3Lb1EEEvPKT_PT0_PKfmmmmmm,"aw",@nobits
	.sectionflags	@""
.nv.shared._ZN18transformer_engine24fp8_block_scaling_recipe37fp8_block_scaling_partial_cast_kernelI13__nv_bfloat1613__nv_fp8_e4m3Lb1EEEvPKT_PT0_PKfmmmmmm:
	.zero		17920


//--------------------- .nv.shared._ZN18transformer_engine24fp8_block_scaling_recipe37fp8_block_scaling_partial_cast_kernelI13__nv_bfloat1613__nv_fp8_e5m2Lb0EEEvPKT_PT0_PKfmmmmmm --------------------------
	.section	.nv.shared._ZN18transformer_engine24fp8_block_scaling_recipe37fp8_block_scaling_partial_cast_kernelI13__nv_bfloat1613__nv_fp8_e5m2Lb0EEEvPKT_PT0_PKfmmmmmm,"aw",@nobits
	.sectionflags	@""
.nv.shared._ZN18transformer_engine24fp8_block_scaling_recipe37fp8_block_scaling_partial_cast_kernelI13__nv_bfloat1613__nv_fp8_e5m2Lb0EEEvPKT_PT0_PKfmmmmmm:
	.zero		17920


//--------------------- .nv.shared._ZN18transformer_engine24fp8_block_scaling_recipe37fp8_block_scaling_partial_cast_kernelI13__nv_bfloat1613__nv_fp8_e5m2Lb1EEEvPKT_PT0_PKfmmmmmm --------------------------
	.section	.nv.shared._ZN18transformer_engine24fp8_block_scaling_recipe37fp8_block_scaling_partial_cast_kernelI13__nv_bfloat1613__nv_fp8_e5m2Lb1EEEvPKT_PT0_PKfmmmmmm,"aw",@nobits
	.sectionflags	@""
.nv.shared._ZN18transformer_engine24fp8_block_scaling_recipe37fp8_block_scaling_partial_cast_kernelI13__nv_bfloat1613__nv_fp8_e5m2Lb1EEEvPKT_PT0_PKfmmmmmm:
	.zero		17920


//--------------------- .nv.shared._ZN18transformer_engine24fp8_block_scaling_recipe37fp8_block_scaling_partial_cast_kernelI6__half13__nv_fp8_e4m3Lb0EEEvPKT_PT0_PKfmmmmmm --------------------------
	.section	.nv.shared._ZN18transformer_engine24fp8_block_scaling_recipe37fp8_block_scaling_partial_cast_kernelI6__half13__nv_fp8_e4m3Lb0EEEvPKT_PT0_PKfmmmmmm,"aw",@nobits
	.sectionflags	@""
.nv.shared._ZN18transformer_engine24fp8_block_scaling_recipe37fp8_block_scaling_partial_cast_kernelI6__half13__nv_fp8_e4m3Lb0EEEvPKT_PT0_PKfmmmmmm:
	.zero		17920


//--------------------- .nv.shared._ZN18transformer_engine24fp8_block_scaling_recipe37fp8_block_scaling_partial_cast_kernelI6__half13__nv_fp8_e4m3Lb1EEEvPKT_PT0_PKfmmmmmm --------------------------
	.section	.nv.shared._ZN18transformer_engine24fp8_block_scaling_recipe37fp8_block_scaling_partial_cast_kernelI6__half13__nv_fp8_e4m3Lb1EEEvPKT_PT0_PKfmmmmmm,"aw",@nobits
	.sectionflags	@""
.nv.shared._ZN18transformer_engine24fp8_block_scaling_recipe37fp8_block_scaling_partial_cast_kernelI6__half13__nv_fp8_e4m3Lb1EEEvPKT_PT0_PKfmmmmmm:
	.zero		17920


//--------------------- .nv.shared._ZN18transformer_engine24fp8_block_scaling_recipe37fp8_block_scaling_partial_cast_kernelI6__half13__nv_fp8_e5m2Lb0EEEvPKT_PT0_PKfmmmmmm --------------------------
	.section	.nv.shared._ZN18transformer_engine24fp8_block_scaling_recipe37fp8_block_scaling_partial_cast_kernelI6__half13__nv_fp8_e5m2Lb0EEEvPKT_PT0_PKfmmmmmm,"aw",@nobits
	.sectionflags	@""
.nv.shared._ZN18transformer_engine24fp8_block_scaling_recipe37fp8_block_scaling_partial_cast_kernelI6__half13__nv_fp8_e5m2Lb0EEEvPKT_PT0_PKfmmmmmm:
	.zero		17920


//--------------------- .nv.shared._ZN18transformer_engine24fp8_block_scaling_recipe37fp8_block_scaling_partial_cast_kernelI6__half13__nv_fp8_e5m2Lb1EEEvPKT_PT0_PKfmmmmmm --------------------------
	.section	.nv.shared._ZN18transformer_engine24fp8_block_scaling_recipe37fp8_block_scaling_partial_cast_kernelI6__half13__nv_fp8_e5m2Lb1EEEvPKT_PT0_PKfmmmmmm,"aw",@nobits
	.sectionflags	@""
.nv.shared._ZN18transformer_engine24fp8_block_scaling_recipe37fp8_block_scaling_partial_cast_kernelI6__half13__nv_fp8_e5m2Lb1EEEvPKT_PT0_PKfmmmmmm:
	.zero		17920


//--------------------- .nv.shared._ZN18transformer_engine24fp8_block_scaling_recipe37fp8_block_scaling_partial_cast_kernelIf13__nv_fp8_e4m3Lb0EEEvPKT_PT0_PKfmmmmmm --------------------------
	.section	.nv.shared._ZN18transformer_engine24fp8_block_scaling_recipe37fp8_block_scaling_partial_cast_kernelIf13__nv_fp8_e4m3Lb0EEEvPKT_PT0_PKfmmmmmm,"aw",@nobits
	.sectionflags	@""
.nv.shared._ZN18transformer_engine24fp8_block_scaling_recipe37fp8_block_scaling_partial_cast_kernelIf13__nv_fp8_e4m3Lb0EEEvPKT_PT0_PKfmmmmmm:
	.zero		17920


//--------------------- .nv.shared._ZN18transformer_engine24fp8_block_scaling_recipe37fp8_block_scaling_partial_cast_kernelIf13__nv_fp8_e4m3Lb1EEEvPKT_PT0_PKfmmmmmm --------------------------
	.section	.nv.shared._ZN18transformer_engine24fp8_block_scaling_recipe37fp8_block_scaling_partial_cast_kernelIf13__nv_fp8_e4m3Lb1EEEvPKT_PT0_PKfmmmmmm,"aw",@nobits
	.sectionflags	@""
.nv.shared._ZN18transformer_engine24fp8_block_scaling_recipe37fp8_block_scaling_partial_cast_kernelIf13__nv_fp8_e4m3Lb1EEEvPKT_PT0_PKfmmmmmm:
	.zero		17920


//--------------------- .nv.shared._ZN18transformer_engine24fp8_block_scaling_recipe37fp8_block_scaling_partial_cast_kernelIf13__nv_fp8_e5m2Lb0EEEvPKT_PT0_PKfmmmmmm --------------------------
	.section	.nv.shared._ZN18transformer_engine24fp8_block_scaling_recipe37fp8_block_scaling_partial_cast_kernelIf13__nv_fp8_e5m2Lb0EEEvPKT_PT0_PKfmmmmmm,"aw",@nobits
	.sectionflags	@""
.nv.shared._ZN18transformer_engine24fp8_block_scaling_recipe37fp8_block_scaling_partial_cast_kernelIf13__nv_fp8_e5m2Lb0EEEvPKT_PT0_PKfmmmmmm:
	.zero		17920


//--------------------- .nv.shared._ZN18transformer_engine24fp8_block_scaling_recipe37fp8_block_scaling_partial_cast_kernelIf13__nv_fp8_e5m2Lb1EEEvPKT_PT0_PKfmmmmmm --------------------------
	.section	.nv.shared._ZN18transformer_engine24fp8_block_scaling_recipe37fp8_block_scaling_partial_cast_kernelIf13__nv_fp8_e5m2Lb1EEEvPKT_PT0_PKfmmmmmm,"aw",@nobits
	.sectionflags	@""
.nv.shared._ZN18transformer_engine24fp8_block_scaling_recipe37fp8_block_scaling_partial_cast_kernelIf13__nv_fp8_e5m2Lb1EEEvPKT_PT0_PKfmmmmmm:
	.zero		17920


//--------------------- .nv.shared._ZN18transformer_engine24fp8_block_scaling_recipe45fp8_block_scaling_compute_partial_amax_kernelI13__nv_bfloat16EEvPKT_Pfmmmmmm --------------------------
	.section	.nv.shared._ZN18transformer_engine24fp8_block_scaling_recipe45fp8_block_scaling_compute_partial_amax_kernelI13__nv_bfloat16EEvPKT_Pfmmmmmm,"aw",@nobits
	.sectionflags	@""
	.align	4
.nv.shared._ZN18transformer_engine24fp8_block_scaling_recipe45fp8_block_scaling_compute_partial_amax_kernelI13__nv_bfloat16EEvPKT_Pfmmmmmm:
	.zero		1056


//--------------------- .nv.shared._ZN18transformer_engine24fp8_block_scaling_recipe45fp8_block_scaling_compute_partial_amax_kernelI6__halfEEvPKT_Pfmmmmmm --------------------------
	.section	.nv.shared._ZN18transformer_engine24fp8_block_scaling_recipe45fp8_block_scaling_compute_partial_amax_kernelI6__halfEEvPKT_Pfmmmmmm,"aw",@nobits
	.sectionflags	@""
	.align	4
.nv.shared._ZN18transformer_engine24fp8_block_scaling_recipe45fp8_block_scaling_compute_partial_amax_kernelI6__halfEEvPKT_Pfmmmmmm:
	.zero		1056


//--------------------- .nv.shared._ZN18transformer_engine24fp8_block_scaling_recipe45fp8_block_scaling_compute_partial_amax_kernelIfEEvPKT_Pfmmmmmm --------------------------
	.section	.nv.shared._ZN18transformer_engine24fp8_block_scaling_recipe45fp8_block_scaling_compute_partial_amax_kernelIfEEvPKT_Pfmmmmmm,"aw",@nobits
	.sectionflags	@""
	.align	4
.nv.shared._ZN18transformer_engine24fp8_block_scaling_recipe45fp8_block_scaling_compute_partial_amax_kernelIfEEvPKT_Pfmmmmmm:
	.zero		1056


//--------------------- .nv.constant0._ZN18transformer_engine24fp8_block_scaling_recipe37fp8_block_scaling_partial_cast_kernelI13__nv_bfloat1613__nv_fp8_e4m3Lb0EEEvPKT_PT0_PKfmmmmmm --------------------------
	.section	.nv.constant0._ZN18transformer_engine24fp8_block_scaling_recipe37fp8_block_scaling_partial_cast_kernelI13__nv_bfloat1613__nv_fp8_e4m3Lb0EEEvPKT_PT0_PKfmmmmmm,"a",@progbits
	.sectionflags	@""
	.align	4
.nv.constant0._ZN18transformer_engine24fp8_block_scaling_recipe37fp8_block_scaling_partial_cast_kernelI13__nv_bfloat1613__nv_fp8_e4m3Lb0EEEvPKT_PT0_PKfmmmmmm:
	.zero		600


//--------------------- .nv.constant0._ZN18transformer_engine24fp8_block_scaling_recipe37fp8_block_scaling_partial_cast_kernelI13__nv_bfloat1613__nv_fp8_e4m3Lb1EEEvPKT_PT0_PKfmmmmmm --------------------------
	.section	.nv.constant0._ZN18transformer_engine24fp8_block_scaling_recipe37fp8_block_scaling_partial_cast_kernelI13__nv_bfloat1613__nv_fp8_e4m3Lb1EEEvPKT_PT0_PKfmmmmmm,"a",@progbits
	.sectionflags	@""
	.align	4
.nv.constant0._ZN18transformer_engine24fp8_block_scaling_recipe37fp8_block_scaling_partial_cast_kernelI13__nv_bfloat1613__nv_fp8_e4m3Lb1EEEvPKT_PT0_PKfmmmmmm:
	.zero		600


//--------------------- .nv.constant0._ZN18transformer_engine24fp8_block_scaling_recipe37fp8_block_scaling_partial_cast_kernelI13__nv_bfloat1613__nv_fp8_e5m2Lb0EEEvPKT_PT0_PKfmmmmmm --------------------------
	.section	.nv.constant0._ZN18transformer_engine24fp8_block_scaling_recipe37fp8_block_scaling_partial_cast_kernelI13__nv_bfloat1613__nv_fp8_e5m2Lb0EEEvPKT_PT0_PKfmmmmmm,"a",@progbits
	.sectionflags	@""
	.align	4
.nv.constant0._ZN18transformer_engine24fp8_block_scaling_recipe37fp8_block_scaling_partial_cast_kernelI13__nv_bfloat1613__nv_fp8_e5m2Lb0EEEvPKT_PT0_PKfmmmmmm:
	.zero		600


//--------------------- .nv.constant0._ZN18transformer_engine24fp8_block_scaling_recipe37fp8_block_scaling_partial_cast_kernelI13__nv_bfloat1613__nv_fp8_e5m2Lb1EEEvPKT_PT0_PKfmmmmmm --------------------------
	.section	.nv.constant0._ZN18transformer_engine24fp8_block_scaling_recipe37fp8_block_scaling_partial_cast_kernelI13__nv_bfloat1613__nv_fp8_e5m2Lb1EEEvPKT_PT0_PKfmmmmmm,"a",@progbits
	.sectionflags	@""
	.align	4
.nv.constant0._ZN18transformer_engine24fp8_block_scaling_recipe37fp8_block_scaling_partial_cast_kernelI13__nv_bfloat1613__nv_fp8_e5m2Lb1EEEvPKT_PT0_PKfmmmmmm:
	.zero		600


//--------------------- .nv.constant0._ZN18transformer_engine24fp8_block_scaling_recipe37fp8_block_scaling_partial_cast_kernelI6__half13__nv_fp8_e4m3Lb0EEEvPKT_PT0_PKfmmmmmm --------------------------
	.section	.nv.constant0._ZN18transformer_engine24fp8_block_scaling_recipe37fp8_block_scaling_partial_cast_kernelI6__half13__nv_fp8_e4m3Lb0EEEvPKT_PT0_PKfmmmmmm,"a",@progbits
	.sectionflags	@""
	.align	4
.nv.constant0._ZN18transformer_engine24fp8_block_scaling_recipe37fp8_block_scaling_partial_cast_kernelI6__half13__nv_fp8_e4m3Lb0EEEvPKT_PT0_PKfmmmmmm:
	.zero		600


//--------------------- .nv.constant0._ZN18transformer_engine24fp8_block_scaling_recipe37fp8_block_scaling_partial_cast_kernelI6__half13__nv_fp8_e4m3Lb1EEEvPKT_PT0_PKfmmmmmm --------------------------
	.section	.nv.constant0._ZN18transformer_engine24fp8_block_scaling_recipe37fp8_block_scaling_partial_cast_kernelI6__half13__nv_fp8_e4m3Lb1EEEvPKT_PT0_PKfmmmmmm,"a",@progbits
	.sectionflags	@""
	.align	4
.nv.constant0._ZN18transformer_engine24fp8_block_scaling_recipe37fp8_block_scaling_partial_cast_kernelI6__half13__nv_fp8_e4m3Lb1EEEvPKT_PT0_PKfmmmmmm:
	.zero		600


//--------------------- .nv.constant0._ZN18transformer_engine24fp8_block_scaling_recipe37fp8_block_scaling_partial_cast_kernelI6__half13__nv_fp8_e5m2Lb0EEEvPKT_PT0_PKfmmmmmm --------------------------
	.section	.nv.constant0._ZN18transformer_engine24fp8_block_scaling_recipe37fp8_block_scaling_partial_cast_kernelI6__half13__nv_fp8_e5m2Lb0EEEvPKT_PT0_PKfmmmmmm,"a",@progbits
	.sectionflags	@""
	.align	4
.nv.constant0._ZN18transformer_engine24fp8_block_scaling_recipe37fp8_block_scaling_partial_cast_kernelI6__half13__nv_fp8_e5m2Lb0EEEvPKT_PT0_PKfmmmmmm:
	.zero		600


//--------------------- .nv.constant0._ZN18transformer_engine24fp8_block_scaling_recipe37fp8_block_scaling_partial_cast_kernelI6__half13__nv_fp8_e5m2Lb1EEEvPKT_PT0_PKfmmmmmm --------------------------
	.section	.nv.constant0._ZN18transformer_engine24fp8_block_scaling_recipe37fp8_block_scaling_partial_cast_kernelI6__half13__nv_fp8_e5m2Lb1EEEvPKT_PT0_PKfmmmmmm,"a",@progbits
	.sectionflags	@""
	.align	4
.nv.constant0._ZN18transformer_engine24fp8_block_scaling_recipe37fp8_block_scaling_partial_cast_kernelI6__half13__nv_fp8_e5m2Lb1EEEvPKT_PT0_PKfmmmmmm:
	.zero		600


//--------------------- .nv.constant0._ZN18transformer_engine24fp8_block_scaling_recipe37fp8_block_scaling_partial_cast_kernelIf13__nv_fp8_e4m3Lb0EEEvPKT_PT0_PKfmmmmmm --------------------------
	.section	.nv.constant0._ZN18transformer_engine24fp8_block_scaling_recipe37fp8_block_scaling_partial_cast_kernelIf13__nv_fp8_e4m3Lb0EEEvPKT_PT0_PKfmmmmmm,"a",@progbits
	.sectionflags	@""
	.align	4
.nv.constant0._ZN18transformer_engine24fp8_block_scaling_recipe37fp8_block_scaling_partial_cast_kernelIf13__nv_fp8_e4m3Lb0EEEvPKT_PT0_PKfmmmmmm:
	.zero		600


//--------------------- .nv.constant0._ZN18transformer_engine24fp8_block_scaling_recipe37fp8_block_scaling_partial_cast_kernelIf13__nv_fp8_e4m3Lb1EEEvPKT_PT0_PKfmmmmmm --------------------------
	.section	.nv.constant0._ZN18transformer_engine24fp8_block_scaling_recipe37fp8_block_scaling_partial_cast_kernelIf13__nv_fp8_e4m3Lb1EEEvPKT_PT0_PKfmmmmmm,"a",@progbits
	.sectionflags	@""
	.align	4
.nv.constant0._ZN18transformer_engine24fp8_block_scaling_recipe37fp8_block_scaling_partial_cast_kernelIf13__nv_fp8_e4m3Lb1EEEvPKT_PT0_PKfmmmmmm:
	.zero		600


//--------------------- .nv.constant0._ZN18transformer_engine24fp8_block_scaling_recipe37fp8_block_scaling_partial_cast_kernelIf13__nv_fp8_e5m2Lb0EEEvPKT_PT0_PKfmmmmmm --------------------------
	.section	.nv.constant0._ZN18transformer_engine24fp8_block_scaling_recipe37fp8_block_scaling_partial_cast_kernelIf13__nv_fp8_e5m2Lb0EEEvPKT_PT0_PKfmmmmmm,"a",@progbits
	.sectionflags	@""
	.align	4
.nv.constant0._ZN18transformer_engine24fp8_block_scaling_recipe37fp8_block_scaling_partial_cast_kernelIf13__nv_fp8_e5m2Lb0EEEvPKT_PT0_PKfmmmmmm:
	.zero		600


//--------------------- .nv.constant0._ZN18transformer_engine24fp8_block_scaling_recipe37fp8_block_scaling_partial_cast_kernelIf13__nv_fp8_e5m2Lb1EEEvPKT_PT0_PKfmmmmmm --------------------------
	.section	.nv.constant0._ZN18transformer_engine24fp8_block_scaling_recipe37fp8_block_scaling_partial_cast_kernelIf13__nv_fp8_e5m2Lb1EEEvPKT_PT0_PKfmmmmmm,"a",@progbits
	.sectionflags	@""
	.align	4
.nv.constant0._ZN18transformer_engine24fp8_block_scaling_recipe37fp8_block_scaling_partial_cast_kernelIf13__nv_fp8_e5m2Lb1EEEvPKT_PT0_PKfmmmmmm:
	.zero		600


//--------------------- .nv.constant0._ZN18transformer_engine24fp8_block_scaling_recipe45fp8_block_scaling_compute_partial_amax_kernelI13__nv_bfloat16EEvPKT_Pfmmmmmm --------------------------
	.section	.nv.constant0._ZN18transformer_engine24fp8_block_scaling_recipe45fp8_block_scaling_compute_partial_amax_kernelI13__nv_bfloat16EEvPKT_Pfmmmmmm,"a",@progbits
	.sectionflags	@""
	.align	4
.nv.constant0._ZN18transformer_engine24fp8_block_scaling_recipe45fp8_block_scaling_compute_partial_amax_kernelI13__nv_bfloat16EEvPKT_Pfmmmmmm:
	.zero		592


//--------------------- .nv.constant0._ZN18transformer_engine24fp8_block_scaling_recipe45fp8_block_scaling_compute_partial_amax_kernelI6__halfEEvPKT_Pfmmmmmm --------------------------
	.section	.nv.constant0._ZN18transformer_engine24fp8_block_scaling_recipe45fp8_block_scaling_compute_partial_amax_kernelI6__halfEEvPKT_Pfmmmmmm,"a",@progbits
	.sectionflags	@""
	.align	4
.nv.constant0._ZN18transformer_engine24fp8_block_scaling_recipe45fp8_block_scaling_compute_partial_amax_kernelI6__halfEEvPKT_Pfmmmmmm:
	.zero		592


//--------------------- .nv.constant0._ZN18transformer_engine24fp8_block_scaling_recipe45fp8_block_scaling_compute_partial_amax_kernelIfEEvPKT_Pfmmmmmm --------------------------
	.section	.nv.constant0._ZN18transformer_engine24fp8_block_scaling_recipe45fp8_block_scaling_compute_partial_amax_kernelIfEEvPKT_Pfmmmmmm,"a",@progbits
	.sectionflags	@""
	.align	4
.nv.constant0._ZN18transformer_engine24fp8_block_scaling_recipe45fp8_block_scaling_compute_partial_amax_kernelIfEEvPKT_Pfmmmmmm:
	.zero		592


//--------------------- SYMBOLS --------------------------

	.type		.nv.reservedSmem.offset0,@object
	.size		.nv.reservedSmem.offset0,0x4
